//
// Generated by NVIDIA NVVM Compiler
//
// Compiler Build ID: CL-36424714
// Cuda compilation tools, release 13.0, V13.0.88
// Based on NVVM 20.0.0
//

.version 9.0
.target sm_100
.address_size 64

	// .globl	_Z17Variation3DKernelPfPKffffmmmf

.visible .entry _Z17Variation3DKernelPfPKffffmmmf(
	.param .u64 .ptr .align 1 _Z17Variation3DKernelPfPKffffmmmf_param_0,
	.param .u64 .ptr .align 1 _Z17Variation3DKernelPfPKffffmmmf_param_1,
	.param .f32 _Z17Variation3DKernelPfPKffffmmmf_param_2,
	.param .f32 _Z17Variation3DKernelPfPKffffmmmf_param_3,
	.param .f32 _Z17Variation3DKernelPfPKffffmmmf_param_4,
	.param .u64 _Z17Variation3DKernelPfPKffffmmmf_param_5,
	.param .u64 _Z17Variation3DKernelPfPKffffmmmf_param_6,
	.param .u64 _Z17Variation3DKernelPfPKffffmmmf_param_7,
	.param .f32 _Z17Variation3DKernelPfPKffffmmmf_param_8
)
{
	.reg .pred 	%p<9>;
	.reg .b32 	%r<16>;
	.reg .b32 	%f<29>;
	.reg .b64 	%rd<25>;

	ld.param.u64 	%rd6, [_Z17Variation3DKernelPfPKffffmmmf_param_0];
	ld.param.u64 	%rd9, [_Z17Variation3DKernelPfPKffffmmmf_param_1];
	ld.param.f32 	%f8, [_Z17Variation3DKernelPfPKffffmmmf_param_2];
	ld.param.f32 	%f9, [_Z17Variation3DKernelPfPKffffmmmf_param_3];
	ld.param.f32 	%f10, [_Z17Variation3DKernelPfPKffffmmmf_param_4];
	ld.param.u64 	%rd7, [_Z17Variation3DKernelPfPKffffmmmf_param_5];
	ld.param.u64 	%rd10, [_Z17Variation3DKernelPfPKffffmmmf_param_6];
	ld.param.u64 	%rd11, [_Z17Variation3DKernelPfPKffffmmmf_param_7];
	ld.param.f32 	%f11, [_Z17Variation3DKernelPfPKffffmmmf_param_8];
	cvta.to.global.u64 	%rd1, %rd9;
	mov.u32 	%r2, %ctaid.x;
	mov.u32 	%r3, %ntid.x;
	mov.u32 	%r4, %tid.x;
	mad.lo.s32 	%r1, %r2, %r3, %r4;
	cvt.u64.u32 	%rd12, %r1;
	mov.u32 	%r5, %ctaid.y;
	mov.u32 	%r6, %ntid.y;
	mov.u32 	%r7, %tid.y;
	mad.lo.s32 	%r8, %r5, %r6, %r7;
	cvt.u64.u32 	%rd2, %r8;
	mov.u32 	%r10, %ctaid.z;
	mov.u32 	%r11, %ntid.z;
	mov.u32 	%r12, %tid.z;
	mad.lo.s32 	%r13, %r10, %r11, %r12;
	cvt.u64.u32 	%rd3, %r13;
	setp.le.u64 	%p1, %rd7, %rd12;
	setp.le.u64 	%p2, %rd10, %rd2;
	or.pred  	%p3, %p1, %p2;
	setp.le.u64 	%p4, %rd11, %rd3;
	or.pred  	%p5, %p3, %p4;
	@%p5 bra 	$L__BB0_8;
	mad.lo.s64 	%rd13, %rd10, %rd3, %rd2;
	mad.lo.s64 	%rd4, %rd13, %rd7, %rd3;
	shl.b64 	%rd14, %rd4, 2;
	add.s64 	%rd5, %rd1, %rd14;
	ld.global.f32 	%f1, [%rd5];
	setp.eq.s32 	%p6, %r1, 0;
	mov.f32 	%f26, 0f00000000;
	@%p6 bra 	$L__BB0_3;
	ld.global.f32 	%f13, [%rd5+-4];
	sub.f32 	%f26, %f1, %f13;
$L__BB0_3:
	cvt.u32.u64 	%r14, %rd2;
	setp.eq.s32 	%p7, %r14, 0;
	mov.f32 	%f27, 0f00000000;
	@%p7 bra 	$L__BB0_5;
	sub.s64 	%rd15, %rd4, %rd7;
	shl.b64 	%rd16, %rd15, 2;
	add.s64 	%rd17, %rd1, %rd16;
	ld.global.f32 	%f15, [%rd17];
	sub.f32 	%f27, %f1, %f15;
$L__BB0_5:
	cvt.u32.u64 	%r15, %rd3;
	setp.eq.s32 	%p8, %r15, 0;
	mov.f32 	%f28, 0f00000000;
	@%p8 bra 	$L__BB0_7;
	mul.lo.s64 	%rd18, %rd10, %rd7;
	sub.s64 	%rd19, %rd4, %rd18;
	shl.b64 	%rd20, %rd19, 2;
	add.s64 	%rd21, %rd1, %rd20;
	ld.global.f32 	%f17, [%rd21];
	sub.f32 	%f28, %f1, %f17;
$L__BB0_7:
	mul.f32 	%f18, %f8, %f26;
	mul.f32 	%f19, %f9, %f27;
	mul.f32 	%f20, %f27, %f19;
	fma.rn.f32 	%f21, %f26, %f18, %f20;
	mul.f32 	%f22, %f10, %f28;
	fma.rn.f32 	%f23, %f28, %f22, %f21;
	add.f32 	%f24, %f11, %f23;
	sqrt.rn.f32 	%f25, %f24;
	cvta.to.global.u64 	%rd22, %rd6;
	add.s64 	%rd24, %rd22, %rd14;
	st.global.f32 	[%rd24], %f25;
$L__BB0_8:
	ret;

}
	// .globl	_Z13TVSQS3DKernelPfS_PKfS1_fffmmm
.visible .entry _Z13TVSQS3DKernelPfS_PKfS1_fffmmm(
	.param .u64 .ptr .align 1 _Z13TVSQS3DKernelPfS_PKfS1_fffmmm_param_0,
	.param .u64 .ptr .align 1 _Z13TVSQS3DKernelPfS_PKfS1_fffmmm_param_1,
	.param .u64 .ptr .align 1 _Z13TVSQS3DKernelPfS_PKfS1_fffmmm_param_2,
	.param .u64 .ptr .align 1 _Z13TVSQS3DKernelPfS_PKfS1_fffmmm_param_3,
	.param .f32 _Z13TVSQS3DKernelPfS_PKfS1_fffmmm_param_4,
	.param .f32 _Z13TVSQS3DKernelPfS_PKfS1_fffmmm_param_5,
	.param .f32 _Z13TVSQS3DKernelPfS_PKfS1_fffmmm_param_6,
	.param .u64 _Z13TVSQS3DKernelPfS_PKfS1_fffmmm_param_7,
	.param .u64 _Z13TVSQS3DKernelPfS_PKfS1_fffmmm_param_8,
	.param .u64 _Z13TVSQS3DKernelPfS_PKfS1_fffmmm_param_9
)
{
	.reg .pred 	%p<12>;
	.reg .b32 	%r<17>;
	.reg .b32 	%f<66>;
	.reg .b64 	%rd<43>;

	ld.param.u64 	%rd10, [_Z13TVSQS3DKernelPfS_PKfS1_fffmmm_param_2];
	ld.param.u64 	%rd14, [_Z13TVSQS3DKernelPfS_PKfS1_fffmmm_param_3];
	ld.param.f32 	%f21, [_Z13TVSQS3DKernelPfS_PKfS1_fffmmm_param_4];
	ld.param.f32 	%f22, [_Z13TVSQS3DKernelPfS_PKfS1_fffmmm_param_5];
	ld.param.f32 	%f23, [_Z13TVSQS3DKernelPfS_PKfS1_fffmmm_param_6];
	ld.param.u64 	%rd11, [_Z13TVSQS3DKernelPfS_PKfS1_fffmmm_param_7];
	ld.param.u64 	%rd15, [_Z13TVSQS3DKernelPfS_PKfS1_fffmmm_param_8];
	ld.param.u64 	%rd13, [_Z13TVSQS3DKernelPfS_PKfS1_fffmmm_param_9];
	cvta.to.global.u64 	%rd1, %rd14;
	mov.u32 	%r1, %ctaid.x;
	mov.u32 	%r2, %ntid.x;
	mov.u32 	%r3, %tid.x;
	mad.lo.s32 	%r4, %r1, %r2, %r3;
	cvt.u64.u32 	%rd2, %r4;
	mov.u32 	%r5, %ctaid.y;
	mov.u32 	%r6, %ntid.y;
	mov.u32 	%r7, %tid.y;
	mad.lo.s32 	%r8, %r5, %r6, %r7;
	cvt.u64.u32 	%rd3, %r8;
	mov.u32 	%r10, %ctaid.z;
	mov.u32 	%r11, %ntid.z;
	mov.u32 	%r12, %tid.z;
	mad.lo.s32 	%r13, %r10, %r11, %r12;
	cvt.u64.u32 	%rd4, %r13;
	setp.le.u64 	%p1, %rd11, %rd2;
	setp.le.u64 	%p2, %rd15, %rd3;
	or.pred  	%p3, %p1, %p2;
	setp.le.u64 	%p4, %rd13, %rd4;
	or.pred  	%p5, %p3, %p4;
	@%p5 bra 	$L__BB1_14;
	cvt.u32.u64 	%r14, %rd2;
	cvta.to.global.u64 	%rd16, %rd10;
	mad.lo.s64 	%rd17, %rd15, %rd4, %rd3;
	mad.lo.s64 	%rd5, %rd17, %rd11, %rd4;
	shl.b64 	%rd18, %rd5, 2;
	add.s64 	%rd6, %rd1, %rd18;
	ld.global.f32 	%f1, [%rd6];
	add.s64 	%rd7, %rd16, %rd18;
	ld.global.f32 	%f2, [%rd7];
	setp.eq.s32 	%p6, %r14, 0;
	mov.f32 	%f57, 0f00000000;
	@%p6 bra 	$L__BB1_3;
	ld.global.f32 	%f25, [%rd6+-4];
	sub.f32 	%f57, %f1, %f25;
$L__BB1_3:
	add.s64 	%rd19, %rd11, -1;
	setp.le.u64 	%p7, %rd19, %rd2;
	mov.f32 	%f58, 0f00000000;
	mov.f32 	%f59, %f2;
	@%p7 bra 	$L__BB1_5;
	ld.global.f32 	%f27, [%rd6+4];
	sub.f32 	%f58, %f1, %f27;
	ld.global.f32 	%f59, [%rd7+4];
$L__BB1_5:
	cvt.u32.u64 	%r15, %rd3;
	setp.eq.s32 	%p8, %r15, 0;
	mov.f32 	%f60, 0f00000000;
	@%p8 bra 	$L__BB1_7;
	sub.s64 	%rd20, %rd5, %rd11;
	shl.b64 	%rd21, %rd20, 2;
	add.s64 	%rd22, %rd1, %rd21;
	ld.global.f32 	%f29, [%rd22];
	sub.f32 	%f60, %f1, %f29;
$L__BB1_7:
	add.s64 	%rd23, %rd15, -1;
	setp.le.u64 	%p9, %rd23, %rd3;
	mov.f32 	%f61, 0f00000000;
	mov.f32 	%f62, %f2;
	@%p9 bra 	$L__BB1_9;
	shl.b64 	%rd24, %rd11, 2;
	add.s64 	%rd25, %rd6, %rd24;
	ld.global.f32 	%f31, [%rd25];
	sub.f32 	%f61, %f1, %f31;
	add.s64 	%rd26, %rd7, %rd24;
	ld.global.f32 	%f62, [%rd26];
$L__BB1_9:
	cvt.u32.u64 	%r16, %rd4;
	setp.eq.s32 	%p10, %r16, 0;
	mov.f32 	%f63, 0f00000000;
	@%p10 bra 	$L__BB1_11;
	mul.lo.s64 	%rd27, %rd15, %rd11;
	sub.s64 	%rd28, %rd5, %rd27;
	shl.b64 	%rd29, %rd28, 2;
	add.s64 	%rd30, %rd1, %rd29;
	ld.global.f32 	%f33, [%rd30];
	sub.f32 	%f63, %f1, %f33;
$L__BB1_11:
	add.s64 	%rd31, %rd13, -1;
	setp.le.u64 	%p11, %rd31, %rd4;
	mov.f32 	%f64, 0f00000000;
	mov.f32 	%f65, %f2;
	@%p11 bra 	$L__BB1_13;
	mul.lo.s64 	%rd32, %rd15, %rd11;
	shl.b64 	%rd33, %rd32, 2;
	add.s64 	%rd34, %rd6, %rd33;
	ld.global.f32 	%f35, [%rd34];
	sub.f32 	%f64, %f1, %f35;
	add.s64 	%rd35, %rd7, %rd33;
	ld.global.f32 	%f65, [%rd35];
$L__BB1_13:
	ld.param.u64 	%rd42, [_Z13TVSQS3DKernelPfS_PKfS1_fffmmm_param_1];
	ld.param.u64 	%rd41, [_Z13TVSQS3DKernelPfS_PKfS1_fffmmm_param_0];
	mul.f32 	%f36, %f21, %f58;
	mul.f32 	%f37, %f22, %f60;
	mul.f32 	%f38, %f22, %f61;
	mul.f32 	%f39, %f23, %f64;
	fma.rn.f32 	%f40, %f21, %f57, %f37;
	fma.rn.f32 	%f41, %f23, %f63, %f40;
	div.rn.f32 	%f42, %f41, %f2;
	div.rn.f32 	%f43, %f36, %f59;
	add.f32 	%f44, %f43, %f42;
	div.rn.f32 	%f45, %f38, %f62;
	add.f32 	%f46, %f45, %f44;
	div.rn.f32 	%f47, %f39, %f65;
	add.f32 	%f48, %f46, %f47;
	cvta.to.global.u64 	%rd36, %rd41;
	shl.b64 	%rd37, %rd5, 2;
	add.s64 	%rd38, %rd36, %rd37;
	st.global.f32 	[%rd38], %f48;
	mov.f32 	%f49, 0f40400000;
	div.rn.f32 	%f50, %f49, %f2;
	rcp.rn.f32 	%f51, %f59;
	add.f32 	%f52, %f50, %f51;
	rcp.rn.f32 	%f53, %f62;
	add.f32 	%f54, %f52, %f53;
	rcp.rn.f32 	%f55, %f65;
	add.f32 	%f56, %f54, %f55;
	cvta.to.global.u64 	%rd39, %rd42;
	add.s64 	%rd40, %rd39, %rd37;
	st.global.f32 	[%rd40], %f56;
$L__BB1_14:
	ret;

}


// ===== COMPILED SASS (sm_100) =====

	.target	sm_100

	.elftype	@"ET_EXEC"


//--------------------- .note.nv.tkinfo           --------------------------
	.section	.note.nv.tkinfo,"",@"SHT_NOTE"
	.sectionflags	@"SHF_NOTE_NV_TKINFO"
	.tkinfo
        /*0018*/ 	.word	0x00000002
        /*0030*/ 	.string	""
        /*0030*/ 	.string	"ptxas"
        /*0030*/ 	.string	"Cuda compilation tools, release 13.0, V13.0.88"
        /*0030*/ 	.string	"Build cuda_13.0.r13.0/compiler.36424714_0"
        /*0030*/ 	.string	"-arch sm_100 -m 64 "



//--------------------- .note.nv.cuinfo           --------------------------
	.section	.note.nv.cuinfo,"",@"SHT_NOTE"
	.sectionflags	@"SHF_NOTE_NV_CUINFO"
        /*0018*/ 	.short	0x0002
        /*001a*/ 	.short	0x0064
        /*001c*/ 	.short	0x0082
	.zero		2


//--------------------- .nv.info                  --------------------------
	.section	.nv.info,"",@"SHT_CUDA_INFO"
	.align	4


	//----- nvinfo : EIATTR_REGCOUNT
	.align		4
        /*0000*/ 	.byte	0x04, 0x2f
        /*0002*/ 	.short	(.L_1 - .L_0)
	.align		4
.L_0:
        /*0004*/ 	.word	index@(_Z17Variation3DKernelPfPKffffmmmf)
        /*0008*/ 	.word	0x0000000f


	//----- nvinfo : EIATTR_FRAME_SIZE
	.align		4
.L_1:
        /*000c*/ 	.byte	0x04, 0x11
        /*000e*/ 	.short	(.L_3 - .L_2)
	.align		4
.L_2:
        /*0010*/ 	.word	index@($__internal_2_$__cuda_sm20_sqrt_rn_f32_slowpath)
        /*0014*/ 	.word	0x00000000


	//----- nvinfo : EIATTR_FRAME_SIZE
	.align		4
.L_3:
        /*0018*/ 	.byte	0x04, 0x11
        /*001a*/ 	.short	(.L_5 - .L_4)
	.align		4
.L_4:
        /*001c*/ 	.word	index@(_Z17Variation3DKernelPfPKffffmmmf)
        /*0020*/ 	.word	0x00000000


	//----- nvinfo : EIATTR_REGCOUNT
	.align		4
.L_5:
        /*0024*/ 	.byte	0x04, 0x2f
        /*0026*/ 	.short	(.L_7 - .L_6)
	.align		4
.L_6:
        /*0028*/ 	.word	index@(_Z13TVSQS3DKernelPfS_PKfS1_fffmmm)
        /*002c*/ 	.word	0x00000020


	//----- nvinfo : EIATTR_FRAME_SIZE
	.align		4
.L_7:
        /*0030*/ 	.byte	0x04, 0x11
        /*0032*/ 	.short	(.L_9 - .L_8)
	.align		4
.L_8:
        /*0034*/ 	.word	index@($__internal_1_$__cuda_sm3x_div_rn_noftz_f32_slowpath)
        /*0038*/ 	.word	0x00000000


	//----- nvinfo : EIATTR_FRAME_SIZE
	.align		4
.L_9:
        /*003c*/ 	.byte	0x04, 0x11
        /*003e*/ 	.short	(.L_11 - .L_10)
	.align		4
.L_10:
        /*0040*/ 	.word	index@($__internal_0_$__cuda_sm20_rcp_rn_f32_slowpath)
        /*0044*/ 	.word	0x00000000


	//----- nvinfo : EIATTR_FRAME_SIZE
	.align		4
.L_11:
        /*0048*/ 	.byte	0x04, 0x11
        /*004a*/ 	.short	(.L_13 - .L_12)
	.align		4
.L_12:
        /*004c*/ 	.word	index@(_Z13TVSQS3DKernelPfS_PKfS1_fffmmm)
        /*0050*/ 	.word	0x00000000


	//----- nvinfo : EIATTR_MIN_STACK_SIZE
	.align		4
.L_13:
        /*0054*/ 	.byte	0x04, 0x12
        /*0056*/ 	.short	(.L_15 - .L_14)
	.align		4
.L_14:
        /*0058*/ 	.word	index@(_Z13TVSQS3DKernelPfS_PKfS1_fffmmm)
        /*005c*/ 	.word	0x00000000


	//----- nvinfo : EIATTR_MIN_STACK_SIZE
	.align		4
.L_15:
        /*0060*/ 	.byte	0x04, 0x12
        /*0062*/ 	.short	(.L_17 - .L_16)
	.align		4
.L_16:
        /*0064*/ 	.word	index@(_Z17Variation3DKernelPfPKffffmmmf)
        /*0068*/ 	.word	0x00000000
.L_17:


//--------------------- .nv.compat                --------------------------
	.section	.nv.compat,"",@"SHT_CUDA_COMPAT_INFO"
	.align	4
        /*0000*/ 	.byte	0x02, 0x09, 0x00, 0x00, 0x02, 0x02, 0x01, 0x00, 0x02, 0x05, 0x05, 0x00, 0x03, 0x07, 0x01, 0x01
        /*0010*/ 	.byte	0x02, 0x03, 0x00, 0x00, 0x02, 0x06, 0x01, 0x00, 0x04, 0x0b, 0x08, 0x00, 0x01, 0x00, 0x00, 0x00
        /*0020*/ 	.byte	0x00, 0x00, 0x00, 0x00


//--------------------- .nv.info._Z13TVSQS3DKernelPfS_PKfS1_fffmmm --------------------------
	.section	.nv.info._Z13TVSQS3DKernelPfS_PKfS1_fffmmm,"",@"SHT_CUDA_INFO"
	.sectionflags	@""
	.align	4


	//----- nvinfo : EIATTR_CUDA_API_VERSION
	.align		4
        /*0000*/ 	.byte	0x04, 0x37
        /*0002*/ 	.short	(.L_19 - .L_18)
.L_18:
        /*0004*/ 	.word	0x00000082


	//----- nvinfo : EIATTR_KPARAM_INFO
	.align		4
.L_19:
        /*0008*/ 	.byte	0x04, 0x17
        /*000a*/ 	.short	(.L_21 - .L_20)
.L_20:
        /*000c*/ 	.word	0x00000000
        /*0010*/ 	.short	0x0009
        /*0012*/ 	.short	0x0040
        /*0014*/ 	.byte	0x00, 0xf0, 0x21, 0x00


	//----- nvinfo : EIATTR_KPARAM_INFO
	.align		4
.L_21:
        /*0018*/ 	.byte	0x04, 0x17
        /*001a*/ 	.short	(.L_23 - .L_22)
.L_22:
        /*001c*/ 	.word	0x00000000
        /*0020*/ 	.short	0x0008
        /*0022*/ 	.short	0x0038
        /*0024*/ 	.byte	0x00, 0xf0, 0x21, 0x00


	//----- nvinfo : EIATTR_KPARAM_INFO
	.align		4
.L_23:
        /*0028*/ 	.byte	0x04, 0x17
        /*002a*/ 	.short	(.L_25 - .L_24)
.L_24:
        /*002c*/ 	.word	0x00000000
        /*0030*/ 	.short	0x0007
        /*0032*/ 	.short	0x0030
        /*0034*/ 	.byte	0x00, 0xf0, 0x21, 0x00


	//----- nvinfo : EIATTR_KPARAM_INFO
	.align		4
.L_25:
        /*0038*/ 	.byte	0x04, 0x17
        /*003a*/ 	.short	(.L_27 - .L_26)
.L_26:
        /*003c*/ 	.word	0x00000000
        /*0040*/ 	.short	0x0006
        /*0042*/ 	.short	0x0028
        /*0044*/ 	.byte	0x00, 0xf0, 0x11, 0x00


	//----- nvinfo : EIATTR_KPARAM_INFO
	.align		4
.L_27:
        /*0048*/ 	.byte	0x04, 0x17
        /*004a*/ 	.short	(.L_29 - .L_28)
.L_28:
        /*004c*/ 	.word	0x00000000
        /*0050*/ 	.short	0x0005
        /*0052*/ 	.short	0x0024
        /*0054*/ 	.byte	0x00, 0xf0, 0x11, 0x00


	//----- nvinfo : EIATTR_KPARAM_INFO
	.align		4
.L_29:
        /*0058*/ 	.byte	0x04, 0x17
        /*005a*/ 	.short	(.L_31 - .L_30)
.L_30:
        /*005c*/ 	.word	0x00000000
        /*0060*/ 	.short	0x0004
        /*0062*/ 	.short	0x0020
        /*0064*/ 	.byte	0x00, 0xf0, 0x11, 0x00


	//----- nvinfo : EIATTR_KPARAM_INFO
	.align		4
.L_31:
        /*0068*/ 	.byte	0x04, 0x17
        /*006a*/ 	.short	(.L_33 - .L_32)
.L_32:
        /*006c*/ 	.word	0x00000000
        /*0070*/ 	.short	0x0003
        /*0072*/ 	.short	0x0018
        /*0074*/ 	.byte	0x00, 0xf5, 0x21, 0x00


	//----- nvinfo : EIATTR_KPARAM_INFO
	.align		4
.L_33:
        /*0078*/ 	.byte	0x04, 0x17
        /*007a*/ 	.short	(.L_35 - .L_34)
.L_34:
        /*007c*/ 	.word	0x00000000
        /*0080*/ 	.short	0x0002
        /*0082*/ 	.short	0x0010
        /*0084*/ 	.byte	0x00, 0xf5, 0x21, 0x00


	//----- nvinfo : EIATTR_KPARAM_INFO
	.align		4
.L_35:
        /*0088*/ 	.byte	0x04, 0x17
        /*008a*/ 	.short	(.L_37 - .L_36)
.L_36:
        /*008c*/ 	.word	0x00000000
        /*0090*/ 	.short	0x0001
        /*0092*/ 	.short	0x0008
        /*0094*/ 	.byte	0x00, 0xf5, 0x21, 0x00


	//----- nvinfo : EIATTR_KPARAM_INFO
	.align		4
.L_37:
        /*0098*/ 	.byte	0x04, 0x17
        /*009a*/ 	.short	(.L_39 - .L_38)
.L_38:
        /*009c*/ 	.word	0x00000000
        /*00a0*/ 	.short	0x0000
        /*00a2*/ 	.short	0x0000
        /*00a4*/ 	.byte	0x00, 0xf5, 0x21, 0x00


	//----- nvinfo : EIATTR_SPARSE_MMA_MASK
	.align		4
.L_39:
        /*00a8*/ 	.byte	0x03, 0x50
        /*00aa*/ 	.short	0x0000


	//----- nvinfo : EIATTR_MAXREG_COUNT
	.align		4
        /*00ac*/ 	.byte	0x03, 0x1b
        /*00ae*/ 	.short	0x00ff


	//----- nvinfo : EIATTR_MERCURY_ISA_VERSION
	.align		4
        /*00b0*/ 	.byte	0x03, 0x5f
        /*00b2*/ 	.short	0x0101


	//----- nvinfo : EIATTR_VRC_CTA_INIT_COUNT
	.align		4
        /*00b4*/ 	.byte	0x02, 0x4a
	.zero		1
	.zero		1


	//----- nvinfo : EIATTR_EXIT_INSTR_OFFSETS
	.align		4
        /*00b8*/ 	.byte	0x04, 0x1c
        /*00ba*/ 	.short	(.L_41 - .L_40)


	//   ....[0]....
.L_40:
        /*00bc*/ 	.word	0x00000160


	//   ....[1]....
        /*00c0*/ 	.word	0x00000fb0


	//----- nvinfo : EIATTR_CRS_STACK_SIZE
	.align		4
.L_41:
        /*00c4*/ 	.byte	0x04, 0x1e
        /*00c6*/ 	.short	(.L_43 - .L_42)
.L_42:
        /*00c8*/ 	.word	0x00000000


	//----- nvinfo : EIATTR_CBANK_PARAM_SIZE
	.align		4
.L_43:
        /*00cc*/ 	.byte	0x03, 0x19
        /*00ce*/ 	.short	0x0048


	//----- nvinfo : EIATTR_PARAM_CBANK
	.align		4
        /*00d0*/ 	.byte	0x04, 0x0a
        /*00d2*/ 	.short	(.L_45 - .L_44)
	.align		4
.L_44:
        /*00d4*/ 	.word	index@(.nv.constant0._Z13TVSQS3DKernelPfS_PKfS1_fffmmm)
        /*00d8*/ 	.short	0x0380
        /*00da*/ 	.short	0x0048


	//----- nvinfo : EIATTR_SW_WAR
	.align		4
.L_45:
        /*00dc*/ 	.byte	0x04, 0x36
        /*00de*/ 	.short	(.L_47 - .L_46)
.L_46:
        /*00e0*/ 	.word	0x00000008
.L_47:


//--------------------- .nv.info._Z17Variation3DKernelPfPKffffmmmf --------------------------
	.section	.nv.info._Z17Variation3DKernelPfPKffffmmmf,"",@"SHT_CUDA_INFO"
	.sectionflags	@""
	.align	4


	//----- nvinfo : EIATTR_CUDA_API_VERSION
	.align		4
        /*0000*/ 	.byte	0x04, 0x37
        /*0002*/ 	.short	(.L_49 - .L_48)
.L_48:
        /*0004*/ 	.word	0x00000082


	//----- nvinfo : EIATTR_KPARAM_INFO
	.align		4
.L_49:
        /*0008*/ 	.byte	0x04, 0x17
        /*000a*/ 	.short	(.L_51 - .L_50)
.L_50:
        /*000c*/ 	.word	0x00000000
        /*0010*/ 	.short	0x0008
        /*0012*/ 	.short	0x0038
        /*0014*/ 	.byte	0x00, 0xf0, 0x11, 0x00


	//----- nvinfo : EIATTR_KPARAM_INFO
	.align		4
.L_51:
        /*0018*/ 	.byte	0x04, 0x17
        /*001a*/ 	.short	(.L_53 - .L_52)
.L_52:
        /*001c*/ 	.word	0x00000000
        /*0020*/ 	.short	0x0007
        /*0022*/ 	.short	0x0030
        /*0024*/ 	.byte	0x00, 0xf0, 0x21, 0x00


	//----- nvinfo : EIATTR_KPARAM_INFO
	.align		4
.L_53:
        /*0028*/ 	.byte	0x04, 0x17
        /*002a*/ 	.short	(.L_55 - .L_54)
.L_54:
        /*002c*/ 	.word	0x00000000
        /*0030*/ 	.short	0x0006
        /*0032*/ 	.short	0x0028
        /*0034*/ 	.byte	0x00, 0xf0, 0x21, 0x00


	//----- nvinfo : EIATTR_KPARAM_INFO
	.align		4
.L_55:
        /*0038*/ 	.byte	0x04, 0x17
        /*003a*/ 	.short	(.L_57 - .L_56)
.L_56:
        /*003c*/ 	.word	0x00000000
        /*0040*/ 	.short	0x0005
        /*0042*/ 	.short	0x0020
        /*0044*/ 	.byte	0x00, 0xf0, 0x21, 0x00


	//----- nvinfo : EIATTR_KPARAM_INFO
	.align		4
.L_57:
        /*0048*/ 	.byte	0x04, 0x17
        /*004a*/ 	.short	(.L_59 - .L_58)
.L_58:
        /*004c*/ 	.word	0x00000000
        /*0050*/ 	.short	0x0004
        /*0052*/ 	.short	0x0018
        /*0054*/ 	.byte	0x00, 0xf0, 0x11, 0x00


	//----- nvinfo : EIATTR_KPARAM_INFO
	.align		4
.L_59:
        /*0058*/ 	.byte	0x04, 0x17
        /*005a*/ 	.short	(.L_61 - .L_60)
.L_60:
        /*005c*/ 	.word	0x00000000
        /*0060*/ 	.short	0x0003
        /*0062*/ 	.short	0x0014
        /*0064*/ 	.byte	0x00, 0xf0, 0x11, 0x00


	//----- nvinfo : EIATTR_KPARAM_INFO
	.align		4
.L_61:
        /*0068*/ 	.byte	0x04, 0x17
        /*006a*/ 	.short	(.L_63 - .L_62)
.L_62:
        /*006c*/ 	.word	0x00000000
        /*0070*/ 	.short	0x0002
        /*0072*/ 	.short	0x0010
        /*0074*/ 	.byte	0x00, 0xf0, 0x11, 0x00


	//----- nvinfo : EIATTR_KPARAM_INFO
	.align		4
.L_63:
        /*0078*/ 	.byte	0x04, 0x17
        /*007a*/ 	.short	(.L_65 - .L_64)
.L_64:
        /*007c*/ 	.word	0x00000000
        /*0080*/ 	.short	0x0001
        /*0082*/ 	.short	0x0008
        /*0084*/ 	.byte	0x00, 0xf5, 0x21, 0x00


	//----- nvinfo : EIATTR_KPARAM_INFO
	.align		4
.L_65:
        /*0088*/ 	.byte	0x04, 0x17
        /*008a*/ 	.short	(.L_67 - .L_66)
.L_66:
        /*008c*/ 	.word	0x00000000
        /*0090*/ 	.short	0x0000
        /*0092*/ 	.short	0x0000
        /*0094*/ 	.byte	0x00, 0xf5, 0x21, 0x00


	//----- nvinfo : EIATTR_SPARSE_MMA_MASK
	.align		4
.L_67:
        /*0098*/ 	.byte	0x03, 0x50
        /*009a*/ 	.short	0x0000


	//----- nvinfo : EIATTR_MAXREG_COUNT
	.align		4
        /*009c*/ 	.byte	0x03, 0x1b
        /*009e*/ 	.short	0x00ff


	//----- nvinfo : EIATTR_MERCURY_ISA_VERSION
	.align		4
        /*00a0*/ 	.byte	0x03, 0x5f
        /*00a2*/ 	.short	0x0101


	//----- nvinfo : EIATTR_VRC_CTA_INIT_COUNT
	.align		4
        /*00a4*/ 	.byte	0x02, 0x4a
	.zero		1
	.zero		1


	//----- nvinfo : EIATTR_EXIT_INSTR_OFFSETS
	.align		4
        /*00a8*/ 	.byte	0x04, 0x1c
        /*00aa*/ 	.short	(.L_69 - .L_68)


	//   ....[0]....
.L_68:
        /*00ac*/ 	.word	0x00000150


	//   ....[1]....
        /*00b0*/ 	.word	0x00000590


	//----- nvinfo : EIATTR_CRS_STACK_SIZE
	.align		4
.L_69:
        /*00b4*/ 	.byte	0x04, 0x1e
        /*00b6*/ 	.short	(.L_71 - .L_70)
.L_70:
        /*00b8*/ 	.word	0x00000000


	//----- nvinfo : EIATTR_CBANK_PARAM_SIZE
	.align		4
.L_71:
        /*00bc*/ 	.byte	0x03, 0x19
        /*00be*/ 	.short	0x003c


	//----- nvinfo : EIATTR_PARAM_CBANK
	.align		4
        /*00c0*/ 	.byte	0x04, 0x0a
        /*00c2*/ 	.short	(.L_73 - .L_72)
	.align		4
.L_72:
        /*00c4*/ 	.word	index@(.nv.constant0._Z17Variation3DKernelPfPKffffmmmf)
        /*00c8*/ 	.short	0x0380
        /*00ca*/ 	.short	0x003c


	//----- nvinfo : EIATTR_SW_WAR
	.align		4
.L_73:
        /*00cc*/ 	.byte	0x04, 0x36
        /*00ce*/ 	.short	(.L_75 - .L_74)
.L_74:
        /*00d0*/ 	.word	0x00000008
.L_75:


//--------------------- .nv.callgraph             --------------------------
	.section	.nv.callgraph,"",@"SHT_CUDA_CALLGRAPH"
	.align	4
	.sectionentsize	8
	.align		4
        /*0000*/ 	.word	0x00000000
	.align		4
        /*0004*/ 	.word	0xffffffff
	.align		4
        /*0008*/ 	.word	0x00000000
	.align		4
        /*000c*/ 	.word	0xfffffffe
	.align		4
        /*0010*/ 	.word	0x00000000
	.align		4
        /*0014*/ 	.word	0xfffffffd
	.align		4
        /*0018*/ 	.word	0x00000000
	.align		4
        /*001c*/ 	.word	0xfffffffc


//--------------------- .text._Z13TVSQS3DKernelPfS_PKfS1_fffmmm --------------------------
	.section	.text._Z13TVSQS3DKernelPfS_PKfS1_fffmmm,"ax",@progbits
	.align	128
        .global         _Z13TVSQS3DKernelPfS_PKfS1_fffmmm
        .type           _Z13TVSQS3DKernelPfS_PKfS1_fffmmm,@function
        .size           _Z13TVSQS3DKernelPfS_PKfS1_fffmmm,(.L_x_41 - _Z13TVSQS3DKernelPfS_PKfS1_fffmmm)
        .other          _Z13TVSQS3DKernelPfS_PKfS1_fffmmm,@"STO_CUDA_ENTRY STV_DEFAULT"
_Z13TVSQS3DKernelPfS_PKfS1_fffmmm:
.text._Z13TVSQS3DKernelPfS_PKfS1_fffmmm:
[----:B------:R-:W-:Y:S01]  /*0000*/  LDC R1, c[0x0][0x37c] ;  /* 0x0000df00ff017b82 */ /* 0x000fe20000000800 */
[----:B------:R-:W0:Y:S07]  /*0010*/  S2R R5, SR_TID.Y ;  /* 0x0000000000057919 */ /* 0x000e2e0000002200 */
[----:B------:R-:W1:Y:S01]  /*0020*/  LDC R15, c[0x0][0x360] ;  /* 0x0000d800ff0f7b82 */ /* 0x000e620000000800 */
[----:B------:R-:W2:Y:S01]  /*0030*/  LDCU.64 UR4, c[0x0][0x3c0] ;  /* 0x00007800ff0477ac */ /* 0x000ea20008000a00 */
[----:B------:R-:W1:Y:S01]  /*0040*/  S2R R0, SR_TID.X ;  /* 0x0000000000007919 */ /* 0x000e620000002100 */
[----:B------:R-:W3:Y:S05]  /*0050*/  S2R R9, SR_TID.Z ;  /* 0x0000000000097919 */ /* 0x000eea0000002300 */
[----:B------:R-:W0:Y:S08]  /*0060*/  S2UR UR7, SR_CTAID.Y ;  /* 0x00000000000779c3 */ /* 0x000e300000002600 */
[----:B------:R-:W0:Y:S08]  /*0070*/  LDC R4, c[0x0][0x364] ;  /* 0x0000d900ff047b82 */ /* 0x000e300000000800 */
[----:B------:R-:W1:Y:S08]  /*0080*/  S2UR UR6, SR_CTAID.X ;  /* 0x00000000000679c3 */ /* 0x000e700000002500 */
[----:B------:R-:W4:Y:S08]  /*0090*/  LDC.64 R16, c[0x0][0x3b8] ;  /* 0x0000ee00ff107b82 */ /* 0x000f300000000a00 */
[----:B------:R-:W3:Y:S01]  /*00a0*/  S2UR UR8, SR_CTAID.Z ;  /* 0x00000000000879c3 */ /* 0x000ee20000002700 */
[----:B0-----:R-:W-:-:S07]  /*00b0*/  IMAD R4, R4, UR7, R5 ;  /* 0x0000000704047c24 */ /* 0x001fce000f8e0205 */
[----:B------:R-:W3:Y:S01]  /*00c0*/  LDC R8, c[0x0][0x368] ;  /* 0x0000da00ff087b82 */ /* 0x000ee20000000800 */
[----:B-1----:R-:W-:-:S07]  /*00d0*/  IMAD R15, R15, UR6, R0 ;  /* 0x000000060f0f7c24 */ /* 0x002fce000f8e0200 */
[----:B------:R-:W0:Y:S01]  /*00e0*/  LDC.64 R10, c[0x0][0x3b0] ;  /* 0x0000ec00ff0a7b82 */ /* 0x000e220000000a00 */
[----:B----4-:R-:W-:-:S04]  /*00f0*/  ISETP.GE.U32.AND P0, PT, R4, R16, PT ;  /* 0x000000100400720c */ /* 0x010fc80003f06070 */
[----:B------:R-:W-:Y:S01]  /*0100*/  ISETP.GE.U32.AND.EX P0, PT, RZ, R17, PT, P0 ;  /* 0x00000011ff00720c */ /* 0x000fe20003f06100 */
[----:B---3--:R-:W-:-:S05]  /*0110*/  IMAD R8, R8, UR8, R9 ;  /* 0x0000000808087c24 */ /* 0x008fca000f8e0209 */
[----:B--2---:R-:W-:Y:S02]  /*0120*/  ISETP.GE.U32.AND P2, PT, R8, UR4, PT ;  /* 0x0000000408007c0c */ /* 0x004fe4000bf46070 */
[----:B0-----:R-:W-:-:S04]  /*0130*/  ISETP.GE.U32.AND P1, PT, R15, R10, PT ;  /* 0x0000000a0f00720c */ /* 0x001fc80003f26070 */
[----:B------:R-:W-:-:S04]  /*0140*/  ISETP.GE.U32.OR.EX P0, PT, RZ, R11, P0, P1 ;  /* 0x0000000bff00720c */ /* 0x000fc80000706510 */
[----:B------:R-:W-:-:S13]  /*0150*/  ISETP.GE.U32.OR.EX P0, PT, RZ, UR5, P0, P2 ;  /* 0x00000005ff007c0c */ /* 0x000fda0008706520 */
[----:B------:R-:W-:Y:S05]  /*0160*/  @P0 EXIT ;  /* 0x000000000000094d */ /* 0x000fea0003800000 */
[----:B------:R-:W-:Y:S01]  /*0170*/  IMAD.MOV.U32 R5, RZ, RZ, RZ ;  /* 0x000000ffff057224 */ /* 0x000fe200078e00ff */
[----:B------:R-:W0:Y:S01]  /*0180*/  LDCU.128 UR8, c[0x0][0x390] ;  /* 0x00007200ff0877ac */ /* 0x000e220008000c00 */
[----:B------:R-:W-:Y:S02]  /*0190*/  IMAD.MOV.U32 R9, RZ, RZ, RZ ;  /* 0x000000ffff097224 */ /* 0x000fe400078e00ff */
[C---:B------:R-:W-:Y:S01]  /*01a0*/  IMAD.WIDE.U32 R2, R8.reuse, R16, R4 ;  /* 0x0000001008027225 */ /* 0x040fe200078e0004 */
[----:B------:R-:W1:Y:S03]  /*01b0*/  LDCU.64 UR6, c[0x0][0x358] ;  /* 0x00006b00ff0677ac */ /* 0x000e660008000a00 */
[----:B------:R-:W-:Y:S02]  /*01c0*/  IMAD R3, R8, R17, R3 ;  /* 0x0000001108037224 */ /* 0x000fe400078e0203 */
[----:B------:R-:W-:-:S04]  /*01d0*/  IMAD.WIDE.U32 R6, R2, R10, R8 ;  /* 0x0000000a02067225 */ /* 0x000fc800078e0008 */
[----:B------:R-:W-:Y:S01]  /*01e0*/  IMAD R3, R3, R10, RZ ;  /* 0x0000000a03037224 */ /* 0x000fe200078e02ff */
[----:B------:R-:W-:Y:S01]  /*01f0*/  ISETP.NE.AND P3, PT, R8, RZ, PT ;  /* 0x000000ff0800720c */ /* 0x000fe20003f65270 */
[----:B------:R-:W-:Y:S02]  /*0200*/  IMAD.SHL.U32 R5, R6, 0x4, RZ ;  /* 0x0000000406057824 */ /* 0x000fe400078e00ff */
[----:B------:R-:W-:Y:S01]  /*0210*/  IMAD R3, R2, R11, R3 ;  /* 0x0000000b02037224 */ /* 0x000fe200078e0203 */
[----:B------:R-:W-:Y:S02]  /*0220*/  UIADD3 UR4, UP0, UPT, UR4, -0x1, URZ ;  /* 0xffffffff04047890 */ /* 0x000fe4000ff1e0ff */
[----:B0-----:R-:W-:Y:S01]  /*0230*/  IADD3 R2, P0, PT, R5, UR8, RZ ;  /* 0x0000000805027c10 */ /* 0x001fe2000ff1e0ff */
[----:B------:R-:W0:Y:S01]  /*0240*/  LDCU UR8, c[0x0][0x3a8] ;  /* 0x00007500ff0877ac */ /* 0x000e220008000800 */
[----:B------:R-:W-:-:S04]  /*0250*/  IADD3 R9, PT, PT, R7, R3, RZ ;  /* 0x0000000307097210 */ /* 0x000fc80007ffe0ff */
[----:B------:R-:W-:Y:S01]  /*0260*/  SHF.L.U64.HI R14, R6, 0x2, R9 ;  /* 0x00000002060e7819 */ /* 0x000fe20000010209 */
[----:B------:R-:W-:-:S03]  /*0270*/  UIADD3.X UR5, UPT, UPT, UR5, -0x1, URZ, UP0, !UPT ;  /* 0xffffffff05057890 */ /* 0x000fc600087fe4ff */
[----:B------:R-:W-:Y:S02]  /*0280*/  IADD3.X R3, PT, PT, R14, UR9, RZ, P0, !PT ;  /* 0x000000090e037c10 */ /* 0x000fe400087fe4ff */
[----:B------:R-:W-:Y:S02]  /*0290*/  IADD3 R19, P0, PT, R16, -0x1, RZ ;  /* 0xffffffff10137810 */ /* 0x000fe40007f1e0ff */
[----:B------:R-:W-:Y:S01]  /*02a0*/  ISETP.NE.AND P5, PT, R4, RZ, PT ;  /* 0x000000ff0400720c */ /* 0x000fe20003fa5270 */
[----:B-1----:R-:W2:Y:S01]  /*02b0*/  LDG.E R13, desc[UR6][R2.64] ;  /* 0x00000006020d7981 */ /* 0x002ea2000c1e1900 */
[----:B------:R-:W-:Y:S02]  /*02c0*/  @P3 IADD3 R21, P2, PT, RZ, -R16, RZ ;  /* 0x80000010ff153210 */ /* 0x000fe40007f5e0ff */
[----:B------:R-:W-:Y:S02]  /*02d0*/  IADD3.X R0, PT, PT, R17, -0x1, RZ, P0, !PT ;  /* 0xffffffff11007810 */ /* 0x000fe400007fe4ff */
[----:B------:R-:W-:Y:S01]  /*02e0*/  ISETP.LT.U32.AND P0, PT, R8, UR4, PT ;  /* 0x0000000408007c0c */ /* 0x000fe2000bf01070 */
[----:B------:R-:W-:Y:S01]  /*02f0*/  IMAD.U32 R8, RZ, RZ, UR5 ;  /* 0x00000005ff087e24 */ /* 0x000fe2000f8e00ff */
[----:B------:R-:W-:Y:S01]  /*0300*/  ISETP.GT.U32.AND P1, PT, R19, R4, PT ;  /* 0x000000041300720c */ /* 0x000fe20003f24070 */
[----:B------:R-:W-:Y:S01]  /*0310*/  @P3 IMAD.X R19, RZ, RZ, ~R17, P2 ;  /* 0x000000ffff133224 */ /* 0x000fe200010e0e11 */
[----:B------:R-:W-:Y:S01]  /*0320*/  IADD3 R12, P6, PT, R10, -0x1, RZ ;  /* 0xffffffff0a0c7810 */ /* 0x000fe20007fde0ff */
[----:B------:R-:W1:Y:S01]  /*0330*/  LDCU.64 UR4, c[0x0][0x3a0] ;  /* 0x00007400ff0477ac */ /* 0x000e620008000a00 */
[----:B------:R-:W-:Y:S01]  /*0340*/  ISETP.GT.U32.AND.EX P0, PT, R8, RZ, PT, P0 ;  /* 0x000000ff0800720c */ /* 0x000fe20003f04100 */
[-C--:B------:R-:W-:Y:S01]  /*0350*/  @P3 IMAD R4, R19, R10.reuse, RZ ;  /* 0x0000000a13043224 */ /* 0x080fe200078e02ff */
[----:B------:R-:W-:Y:S01]  /*0360*/  ISETP.GT.U32.AND.EX P1, PT, R0, RZ, PT, P1 ;  /* 0x000000ff0000720c */ /* 0x000fe20003f24110 */
[----:B------:R-:W-:Y:S01]  /*0370*/  @P3 IMAD.MOV.U32 R8, RZ, RZ, R6 ;  /* 0x000000ffff083224 */ /* 0x000fe200078e0006 */
[-C--:B------:R-:W-:Y:S01]  /*0380*/  @P5 IADD3 R0, P2, PT, R6, -R10.reuse, RZ ;  /* 0x8000000a06005210 */ /* 0x080fe20007f5e0ff */
[----:B------:R-:W-:Y:S01]  /*0390*/  @P3 IMAD R23, R21, R11, R4 ;  /* 0x0000000b15173224 */ /* 0x000fe200078e0204 */
[----:B------:R-:W-:Y:S01]  /*03a0*/  IADD3 R4, P4, PT, R5, UR10, RZ ;  /* 0x0000000a05047c10 */ /* 0x000fe2000ff9e0ff */
[----:B------:R-:W-:Y:S01]  /*03b0*/  @P3 IMAD.WIDE.U32 R18, R21, R10, R8 ;  /* 0x0000000a15123225 */ /* 0x000fe200078e0008 */
[----:B------:R-:W-:-:S02]  /*03c0*/  IADD3.X R20, PT, PT, R11, -0x1, RZ, P6, !PT ;  /* 0xffffffff0b147810 */ /* 0x000fc400037fe4ff */
[----:B------:R-:W-:Y:S02]  /*03d0*/  @P5 LEA R28, P6, R0, UR10, 0x2 ;  /* 0x0000000a001c5c11 */ /* 0x000fe4000f8c10ff */
[----:B------:R-:W-:Y:S02]  /*03e0*/  @P5 IADD3.X R21, PT, PT, R9, ~R11, RZ, P2, !PT ;  /* 0x8000000b09155210 */ /* 0x000fe400017fe4ff */
[----:B------:R-:W-:Y:S02]  /*03f0*/  IADD3.X R5, PT, PT, R14, UR11, RZ, P4, !PT ;  /* 0x0000000b0e057c10 */ /* 0x000fe4000a7fe4ff */
[----:B------:R-:W-:Y:S02]  /*0400*/  ISETP.NE.AND P4, PT, R15, RZ, PT ;  /* 0x000000ff0f00720c */ /* 0x000fe40003f85270 */
[----:B------:R-:W-:Y:S01]  /*0410*/  ISETP.GT.U32.AND P2, PT, R12, R15, PT ;  /* 0x0000000f0c00720c */ /* 0x000fe20003f44070 */
[----:B------:R-:W-:Y:S01]  /*0420*/  @P3 IMAD.IADD R15, R19, 0x1, R23 ;  /* 0x00000001130f3824 */ /* 0x000fe200078e0217 */
[----:B------:R-:W-:Y:S01]  /*0430*/  @P5 LEA.HI.X R29, R0, UR11, R21, 0x2, P6 ;  /* 0x0000000b001d5c11 */ /* 0x000fe2000b0f1415 */
[----:B------:R-:W-:Y:S01]  /*0440*/  @P0 IMAD R0, R17, R10, RZ ;  /* 0x0000000a11000224 */ /* 0x000fe200078e02ff */
[----:B------:R-:W-:-:S02]  /*0450*/  @P3 LEA R14, P6, R18, UR10, 0x2 ;  /* 0x0000000a120e3c11 */ /* 0x000fc4000f8c10ff */
[----:B------:R-:W-:Y:S01]  /*0460*/  ISETP.GT.U32.AND.EX P2, PT, R20, RZ, PT, P2 ;  /* 0x000000ff1400720c */ /* 0x000fe20003f44120 */
[----:B------:R-:W-:Y:S01]  /*0470*/  @P0 IMAD R25, R16, R11, R0 ;  /* 0x0000000b10190224 */ /* 0x000fe200078e0200 */
[----:B------:R-:W-:Y:S01]  /*0480*/  @P3 LEA.HI.X R15, R18, UR11, R15, 0x2, P6 ;  /* 0x0000000b120f3c11 */ /* 0x000fe2000b0f140f */
[C---:B------:R-:W-:Y:S01]  /*0490*/  @P1 IMAD.SHL.U32 R18, R10.reuse, 0x4, RZ ;  /* 0x000000040a121824 */ /* 0x040fe200078e00ff */
[----:B------:R3:W4:Y:S01]  /*04a0*/  @P5 LDG.E R17, desc[UR6][R28.64] ;  /* 0x000000061c115981 */ /* 0x000722000c1e1900 */
[----:B------:R-:W-:-:S03]  /*04b0*/  @P1 SHF.L.U64.HI R19, R10, 0x2, R11 ;  /* 0x000000020a131819 */ /* 0x000fc6000001020b */
[----:B------:R-:W4:Y:S01]  /*04c0*/  LDG.E R0, desc[UR6][R4.64] ;  /* 0x0000000604007981 */ /* 0x000f22000c1e1900 */
[----:B------:R-:W-:Y:S01]  /*04d0*/  @P0 IMAD.WIDE.U32 R10, R16, R10, RZ ;  /* 0x0000000a100a0225 */ /* 0x000fe200078e00ff */
[C---:B------:R-:W-:Y:S02]  /*04e0*/  @P1 IADD3 R24, P6, PT, R18.reuse, R4, RZ ;  /* 0x0000000412181210 */ /* 0x040fe40007fde0ff */
[----:B------:R-:W4:Y:S01]  /*04f0*/  @P4 LDG.E R23, desc[UR6][R4.64+-0x4] ;  /* 0xfffffc0604174981 */ /* 0x000f22000c1e1900 */
[----:B------:R-:W-:Y:S01]  /*0500*/  @P0 IMAD.IADD R11, R11, 0x1, R25 ;  /* 0x000000010b0b0824 */ /* 0x000fe200078e0219 */
[C---:B------:R-:W-:Y:S02]  /*0510*/  @P1 IADD3.X R25, PT, PT, R19.reuse, R5, RZ, P6, !PT ;  /* 0x0000000513191210 */ /* 0x040fe400037fe4ff */
[----:B------:R-:W4:Y:S01]  /*0520*/  @P3 LDG.E R27, desc[UR6][R14.64] ;  /* 0x000000060e1b3981 */ /* 0x000f22000c1e1900 */
[----:B------:R-:W-:Y:S01]  /*0530*/  @P1 IADD3 R18, P6, PT, R18, R2, RZ ;  /* 0x0000000212121210 */ /* 0x000fe20007fde0ff */
[C---:B------:R-:W-:Y:S01]  /*0540*/  @P0 IMAD.SHL.U32 R12, R10.reuse, 0x4, RZ ;  /* 0x000000040a0c0824 */ /* 0x040fe200078e00ff */
[----:B------:R-:W-:Y:S01]  /*0550*/  @P0 SHF.L.U64.HI R16, R10, 0x2, R11 ;  /* 0x000000020a100819 */ /* 0x000fe2000001020b */
[----:B------:R0:W4:Y:S02]  /*0560*/  @P2 LDG.E R21, desc[UR6][R4.64+0x4] ;  /* 0x0000040604152981 */ /* 0x000124000c1e1900 */
[----:B------:R-:W-:Y:S01]  /*0570*/  @P1 IMAD.X R19, R19, 0x1, R3, P6 ;  /* 0x0000000113131824 */ /* 0x000fe200030e0603 */
[----:B---3--:R-:W-:Y:S01]  /*0580*/  @P0 IADD3 R28, P6, PT, R12, R4, RZ ;  /* 0x000000040c1c0210 */ /* 0x008fe20007fde0ff */
[----:B------:R-:W3:Y:S04]  /*0590*/  @P1 LDG.E R25, desc[UR6][R24.64] ;  /* 0x0000000618191981 */ /* 0x000ee8000c1e1900 */
[----:B------:R-:W-:-:S06]  /*05a0*/  @P0 IMAD.X R29, R16, 0x1, R5, P6 ;  /* 0x00000001101d0824 */ /* 0x000fcc00030e0605 */
[----:B------:R-:W3:Y:S01]  /*05b0*/  @P0 LDG.E R29, desc[UR6][R28.64] ;  /* 0x000000061c1d0981 */ /* 0x000ee2000c1e1900 */
[----:B0-----:R-:W-:Y:S01]  /*05c0*/  @P0 IADD3 R4, P6, PT, R12, R2, RZ ;  /* 0x000000020c040210 */ /* 0x001fe20007fde0ff */
[----:B------:R-:W-:-:S04]  /*05d0*/  HFMA2 R14, -RZ, RZ, 0, 0 ;  /* 0x00000000ff0e7431 */ /* 0x000fc800000001ff */
[----:B------:R-:W-:Y:S02]  /*05e0*/  @P0 IMAD.X R5, R16, 0x1, R3, P6 ;  /* 0x0000000110050824 */ /* 0x000fe400030e0603 */
[----:B------:R-:W-:Y:S01]  /*05f0*/  IMAD.MOV.U32 R12, RZ, RZ, RZ ;  /* 0x000000ffff0c7224 */ /* 0x000fe200078e00ff */
[----:B------:R-:W-:Y:S01]  /*0600*/  BSSY.RECONVERGENT B0, `(.L_x_0) ;  /* 0x0000022000007945 */ /* 0x000fe20003800200 */
[----:B--2---:R-:W0:Y:S01]  /*0610*/  MUFU.RCP R16, R13 ;  /* 0x0000000d00107308 */ /* 0x004e220000001000 */
[--C-:B------:R-:W-:Y:S02]  /*0620*/  IMAD.MOV.U32 R15, RZ, RZ, R13.reuse ;  /* 0x000000ffff0f7224 */ /* 0x100fe400078e000d */
[----:B------:R-:W-:Y:S01]  /*0630*/  IMAD.MOV.U32 R10, RZ, RZ, R13 ;  /* 0x000000ffff0a7224 */ /* 0x000fe200078e000d */
[----:B------:R-:W-:-:S03]  /*0640*/  MOV R11, R13 ;  /* 0x0000000d000b7202 */ /* 0x000fc60000000f00 */
[----:B------:R-:W5:Y:S04]  /*0650*/  @P0 LDG.E R15, desc[UR6][R4.64] ;  /* 0x00000006040f0981 */ /* 0x000f68000c1e1900 */
[----:B------:R0:W5:Y:S04]  /*0660*/  @P2 LDG.E R10, desc[UR6][R2.64+0x4] ;  /* 0x00000406020a2981 */ /* 0x000168000c1e1900 */
[----:B------:R2:W5:Y:S01]  /*0670*/  @P1 LDG.E R11, desc[UR6][R18.64] ;  /* 0x00000006120b1981 */ /* 0x000562000c1e1900 */
[----:B0-----:R-:W-:Y:S01]  /*0680*/  FFMA R3, -R13, R16, 1 ;  /* 0x3f8000000d037423 */ /* 0x001fe20000000110 */
[C---:B----4-:R-:W-:Y:S01]  /*0690*/  @P5 FADD R14, R0.reuse, -R17 ;  /* 0x80000011000e5221 */ /* 0x050fe20000000000 */
[----:B------:R-:W-:-:S03]  /*06a0*/  @P4 FADD R12, R0, -R23 ;  /* 0x80000017000c4221 */ /* 0x000fc60000000000 */
[----:B-1----:R-:W-:Y:S01]  /*06b0*/  FMUL R17, R14, UR5 ;  /* 0x000000050e117c20 */ /* 0x002fe20008400000 */
[----:B------:R-:W-:Y:S02]  /*06c0*/  IMAD.MOV.U32 R14, RZ, RZ, RZ ;  /* 0x000000ffff0e7224 */ /* 0x000fe400078e00ff */
[----:B------:R-:W-:Y:S01]  /*06d0*/  @P3 FADD R14, R0, -R27 ;  /* 0x8000001b000e3221 */ /* 0x000fe20000000000 */
[----:B------:R-:W-:-:S04]  /*06e0*/  FFMA R17, R12, UR4, R17 ;  /* 0x000000040c117c23 */ /* 0x000fc80008000011 */
[----:B------:R-:W-:-:S04]  /*06f0*/  FFMA R4, R14, UR8, R17 ;  /* 0x000000080e047c23 */ /* 0x000fc80008000011 */
[----:B------:R-:W0:Y:S01]  /*0700*/  FCHK P3, R4, R13 ;  /* 0x0000000d04007302 */ /* 0x000e220000060000 */
[----:B--2---:R-:W-:Y:S01]  /*0710*/  FFMA R19, R16, R3, R16 ;  /* 0x0000000310137223 */ /* 0x004fe20000000010 */
[----:B------:R-:W-:Y:S01]  /*0720*/  CS2R R2, SRZ ;  /* 0x0000000000027805 */ /* 0x000fe2000001ff00 */
[----:B------:R-:W-:Y:S02]  /*0730*/  IMAD.MOV.U32 R5, RZ, RZ, RZ ;  /* 0x000000ffff057224 */ /* 0x000fe400078e00ff */
[----:B------:R-:W-:Y:S01]  /*0740*/  @P2 FADD R3, R0, -R21 ;  /* 0x8000001500032221 */ /* 0x000fe20000000000 */
[----:B------:R-:W-:Y:S01]  /*0750*/  FFMA R16, R4, R19, RZ ;  /* 0x0000001304107223 */ /* 0x000fe200000000ff */
[C---:B---3--:R-:W-:Y:S01]  /*0760*/  @P1 FADD R2, R0.reuse, -R25 ;  /* 0x8000001900021221 */ /* 0x048fe20000000000 */
[----:B------:R-:W-:Y:S02]  /*0770*/  @P0 FADD R5, R0, -R29 ;  /* 0x8000001d00050221 */ /* 0x000fe40000000000 */
[----:B------:R-:W-:Y:S01]  /*0780*/  FFMA R12, -R13, R16, R4 ;  /* 0x000000100d0c7223 */ /* 0x000fe20000000104 */
[----:B------:R-:W-:Y:S01]  /*0790*/  FMUL R3, R3, UR4 ;  /* 0x0000000403037c20 */ /* 0x000fe20008400000 */
[----:B------:R-:W-:Y:S01]  /*07a0*/  FMUL R2, R2, UR5 ;  /* 0x0000000502027c20 */ /* 0x000fe20008400000 */
[----:B------:R-:W-:Y:S01]  /*07b0*/  FMUL R0, R5, UR8 ;  /* 0x0000000805007c20 */ /* 0x000fe20008400000 */
[----:B------:R-:W-:Y:S01]  /*07c0*/  FFMA R16, R19, R12, R16 ;  /* 0x0000000c13107223 */ /* 0x000fe20000000010 */
[----:B0-----:R-:W-:Y:S06]  /*07d0*/  @!P3 BRA `(.L_x_1) ;  /* 0x000000000010b947 */ /* 0x001fec0003800000 */
[----:B------:R-:W-:Y:S02]  /*07e0*/  MOV R5, R13 ;  /* 0x0000000d00057202 */ /* 0x000fe40000000f00 */
[----:B------:R-:W-:-:S07]  /*07f0*/  MOV R12, 0x810 ;  /* 0x00000810000c7802 */ /* 0x000fce0000000f00 */
[----:B-----5:R-:W-:Y:S05]  /*0800*/  CALL.REL.NOINC `($__internal_1_$__cuda_sm3x_div_rn_noftz_f32_slowpath) ;  /* 0x0000000800bc7944 */ /* 0x020fea0003c00000 */
[----:B------:R-:W-:-:S07]  /*0810*/  IMAD.MOV.U32 R16, RZ, RZ, R14 ;  /* 0x000000ffff107224 */ /* 0x000fce00078e000e */
.L_x_1:
[----:B------:R-:W-:Y:S05]  /*0820*/  BSYNC.RECONVERGENT B0 ;  /* 0x0000000000007941 */ /* 0x000fea0003800200 */
.L_x_0:
[----:B-----5:R-:W0:Y:S01]  /*0830*/  MUFU.RCP R5, R10 ;  /* 0x0000000a00057308 */ /* 0x020e220000001000 */
[----:B------:R-:W-:Y:S07]  /*0840*/  BSSY.RECONVERGENT B0, `(.L_x_2) ;  /* 0x000000d000007945 */ /* 0x000fee0003800200 */
[----:B------:R-:W1:Y:S01]  /*0850*/  FCHK P0, R3, R10 ;  /* 0x0000000a03007302 */ /* 0x000e620000000000 */
[----:B0-----:R-:W-:-:S04]  /*0860*/  FFMA R4, R5, -R10, 1 ;  /* 0x3f80000005047423 */ /* 0x001fc8000000080a */
[----:B------:R-:W-:-:S04]  /*0870*/  FFMA R4, R5, R4, R5 ;  /* 0x0000000405047223 */ /* 0x000fc80000000005 */
[----:B------:R-:W-:-:S04]  /*0880*/  FFMA R5, R3, R4, RZ ;  /* 0x0000000403057223 */ /* 0x000fc800000000ff */
[----:B------:R-:W-:-:S04]  /*0890*/  FFMA R12, R5, -R10, R3 ;  /* 0x8000000a050c7223 */ /* 0x000fc80000000003 */
[----:B------:R-:W-:Y:S01]  /*08a0*/  FFMA R5, R4, R12, R5 ;  /* 0x0000000c04057223 */ /* 0x000fe20000000005 */
[----:B-1----:R-:W-:Y:S06]  /*08b0*/  @!P0 BRA `(.L_x_3) ;  /* 0x0000000000148947 */ /* 0x002fec0003800000 */
[----:B------:R-:W-:Y:S01]  /*08c0*/  IMAD.MOV.U32 R4, RZ, RZ, R3 ;  /* 0x000000ffff047224 */ /* 0x000fe200078e0003 */
[----:B------:R-:W-:Y:S01]  /*08d0*/  MOV R12, 0x900 ;  /* 0x00000900000c7802 */ /* 0x000fe20000000f00 */
[----:B------:R-:W-:-:S07]  /*08e0*/  IMAD.MOV.U32 R5, RZ, RZ, R10 ;  /* 0x000000ffff057224 */ /* 0x000fce00078e000a */
[----:B------:R-:W-:Y:S05]  /*08f0*/  CALL.REL.NOINC `($__internal_1_$__cuda_sm3x_div_rn_noftz_f32_slowpath) ;  /* 0x0000000800807944 */ /* 0x000fea0003c00000 */
[----:B------:R-:W-:-:S07]  /*0900*/  MOV R5, R14 ;  /* 0x0000000e00057202 */ /* 0x000fce0000000f00 */
.L_x_3:
[----:B------:R-:W-:Y:S05]  /*0910*/  BSYNC.RECONVERGENT B0 ;  /* 0x0000000000007941 */ /* 0x000fea0003800200 */
.L_x_2:
[----:B------:R-:W0:Y:S01]  /*0920*/  MUFU.RCP R4, R11 ;  /* 0x0000000b00047308 */ /* 0x000e220000001000 */
[----:B------:R-:W-:Y:S01]  /*0930*/  BSSY.RECONVERGENT B0, `(.L_x_4) ;  /* 0x000000e000007945 */ /* 0x000fe20003800200 */
[----:B------:R-:W-:-:S06]  /*0940*/  FADD R16, R5, R16 ;  /* 0x0000001005107221 */ /* 0x000fcc0000000000 */
        /* <DEDUP_REMOVED lines=11> */
[----:B------:R-:W-:-:S07]  /*0a00*/  IMAD.MOV.U32 R3, RZ, RZ, R14 ;  /* 0x000000ffff037224 */ /* 0x000fce00078e000e */
.L_x_5:
[----:B------:R-:W-:Y:S05]  /*0a10*/  BSYNC.RECONVERGENT B0 ;  /* 0x0000000000007941 */ /* 0x000fea0003800200 */
.L_x_4:
[----:B------:R-:W0:Y:S01]  /*0a20*/  MUFU.RCP R2, R15 ;  /* 0x0000000f00027308 */ /* 0x000e220000001000 */
[----:B------:R-:W-:Y:S07]  /*0a30*/  BSSY.RECONVERGENT B0, `(.L_x_6) ;  /* 0x000000e000007945 */ /* 0x000fee0003800200 */
[----:B------:R-:W1:Y:S01]  /*0a40*/  FCHK P0, R0, R15 ;  /* 0x0000000f00007302 */ /* 0x000e620000000000 */
[----:B0-----:R-:W-:-:S04]  /*0a50*/  FFMA R5, R2, -R15, 1 ;  /* 0x3f80000002057423 */ /* 0x001fc8000000080f */
[----:B------:R-:W-:Y:S01]  /*0a60*/  FFMA R5, R2, R5, R2 ;  /* 0x0000000502057223 */ /* 0x000fe20000000002 */
[----:B------:R-:W-:-:S03]  /*0a70*/  FADD R2, R16, R3 ;  /* 0x0000000310027221 */ /* 0x000fc60000000000 */
[----:B------:R-:W-:-:S04]  /*0a80*/  FFMA R4, R0, R5, RZ ;  /* 0x0000000500047223 */ /* 0x000fc800000000ff */
[----:B------:R-:W-:-:S04]  /*0a90*/  FFMA R12, R4, -R15, R0 ;  /* 0x8000000f040c7223 */ /* 0x000fc80000000000 */
[----:B------:R-:W-:Y:S01]  /*0aa0*/  FFMA R5, R5, R12, R4 ;  /* 0x0000000c05057223 */ /* 0x000fe20000000004 */
[----:B-1----:R-:W-:Y:S06]  /*0ab0*/  @!P0 BRA `(.L_x_7) ;  /* 0x0000000000148947 */ /* 0x002fec0003800000 */
[----:B------:R-:W-:Y:S01]  /*0ac0*/  MOV R4, R0 ;  /* 0x0000000000047202 */ /* 0x000fe20000000f00 */
[----:B------:R-:W-:Y:S01]  /*0ad0*/  IMAD.MOV.U32 R5, RZ, RZ, R15 ;  /* 0x000000ffff057224 */ /* 0x000fe200078e000f */
[----:B------:R-:W-:-:S07]  /*0ae0*/  MOV R12, 0xb00 ;  /* 0x00000b00000c7802 */ /* 0x000fce0000000f00 */
[----:B------:R-:W-:Y:S05]  /*0af0*/  CALL.REL.NOINC `($__internal_1_$__cuda_sm3x_div_rn_noftz_f32_slowpath) ;  /* 0x0000000800007944 */ /* 0x000fea0003c00000 */
[----:B------:R-:W-:-:S07]  /*0b00*/  IMAD.MOV.U32 R5, RZ, RZ, R14 ;  /* 0x000000ffff057224 */ /* 0x000fce00078e000e */
.L_x_7:
[----:B------:R-:W-:Y:S05]  /*0b10*/  BSYNC.RECONVERGENT B0 ;  /* 0x0000000000007941 */ /* 0x000fea0003800200 */
.L_x_6:
[----:B------:R-:W0:Y:S01]  /*0b20*/  LDCU.64 UR4, c[0x0][0x380] ;  /* 0x00007000ff0477ac */ /* 0x000e220008000a00 */
[C---:B------:R-:W-:Y:S01]  /*0b30*/  IMAD.SHL.U32 R3, R6.reuse, 0x4, RZ ;  /* 0x0000000406037824 */ /* 0x040fe200078e00ff */
[----:B------:R-:W1:Y:S01]  /*0b40*/  MUFU.RCP R0, R13 ;  /* 0x0000000d00007308 */ /* 0x000e620000001000 */
[----:B------:R-:W-:Y:S01]  /*0b50*/  SHF.L.U64.HI R6, R6, 0x2, R9 ;  /* 0x0000000206067819 */ /* 0x000fe20000010209 */
[----:B------:R-:W-:Y:S01]  /*0b60*/  FADD R5, R2, R5 ;  /* 0x0000000502057221 */ /* 0x000fe20000000000 */
[----:B------:R-:W-:Y:S01]  /*0b70*/  BSSY.RECONVERGENT B0, `(.L_x_8) ;  /* 0x0000012000007945 */ /* 0x000fe20003800200 */
[----:B0-----:R-:W-:Y:S01]  /*0b80*/  IADD3 R8, P0, PT, R3, UR4, RZ ;  /* 0x0000000403087c10 */ /* 0x001fe2000ff1e0ff */
[----:B------:R-:W-:Y:S01]  /*0b90*/  UMOV UR4, 0x40400000 ;  /* 0x4040000000047882 */ /* 0x000fe20000000000 */
[----:B-1----:R-:W-:Y:S01]  /*0ba0*/  FFMA R7, -R13, R0, 1 ;  /* 0x3f8000000d077423 */ /* 0x002fe20000000100 */
[----:B------:R-:W-:Y:S02]  /*0bb0*/  MOV R2, UR4 ;  /* 0x0000000400027c02 */ /* 0x000fe40008000f00 */
[----:B------:R-:W-:Y:S01]  /*0bc0*/  IADD3.X R9, PT, PT, R6, UR5, RZ, P0, !PT ;  /* 0x0000000506097c10 */ /* 0x000fe200087fe4ff */
[----:B------:R-:W-:-:S04]  /*0bd0*/  FFMA R0, R0, R7, R0 ;  /* 0x0000000700007223 */ /* 0x000fc80000000000 */
[----:B------:R0:W-:Y:S01]  /*0be0*/  STG.E desc[UR6][R8.64], R5 ;  /* 0x0000000508007986 */ /* 0x0001e2000c101906 */
[----:B------:R-:W-:Y:S01]  /*0bf0*/  FFMA R4, R0, 3, RZ ;  /* 0x4040000000047823 */ /* 0x000fe200000000ff */
[----:B------:R-:W1:Y:S03]  /*0c00*/  FCHK P0, R2, R13 ;  /* 0x0000000d02007302 */ /* 0x000e660000000000 */
[----:B------:R-:W-:-:S04]  /*0c10*/  FFMA R7, -R13, R4, 3 ;  /* 0x404000000d077423 */ /* 0x000fc80000000104 */
[----:B------:R-:W-:Y:S01]  /*0c20*/  FFMA R4, R0, R7, R4 ;  /* 0x0000000700047223 */ /* 0x000fe20000000004 */
[----:B01----:R-:W-:Y:S06]  /*0c30*/  @!P0 BRA `(.L_x_9) ;  /* 0x0000000000148947 */ /* 0x003fec0003800000 */
[----:B------:R-:W-:Y:S01]  /*0c40*/  IMAD.MOV.U32 R5, RZ, RZ, R13 ;  /* 0x000000ffff057224 */ /* 0x000fe200078e000d */
[----:B------:R-:W-:Y:S01]  /*0c50*/  MOV R12, 0xc80 ;  /* 0x00000c80000c7802 */ /* 0x000fe20000000f00 */
[----:B------:R-:W-:-:S07]  /*0c60*/  IMAD.MOV.U32 R4, RZ, RZ, 0x40400000 ;  /* 0x40400000ff047424 */ /* 0x000fce00078e00ff */
[----:B------:R-:W-:Y:S05]  /*0c70*/  CALL.REL.NOINC `($__internal_1_$__cuda_sm3x_div_rn_noftz_f32_slowpath) ;  /* 0x0000000400a07944 */ /* 0x000fea0003c00000 */
[----:B------:R-:W-:-:S07]  /*0c80*/  IMAD.MOV.U32 R4, RZ, RZ, R14 ;  /* 0x000000ffff047224 */ /* 0x000fce00078e000e */
.L_x_9:
[----:B------:R-:W-:Y:S05]  /*0c90*/  BSYNC.RECONVERGENT B0 ;  /* 0x0000000000007941 */ /* 0x000fea0003800200 */
.L_x_8:
[----:B------:R-:W-:Y:S01]  /*0ca0*/  IADD3 R0, PT, PT, R10, 0x1800000, RZ ;  /* 0x018000000a007810 */ /* 0x000fe20007ffe0ff */
[----:B------:R-:W-:Y:S03]  /*0cb0*/  BSSY.RECONVERGENT B0, `(.L_x_10) ;  /* 0x000000c000007945 */ /* 0x000fe60003800200 */
[----:B------:R-:W-:-:S04]  /*0cc0*/  LOP3.LUT R0, R0, 0x7f800000, RZ, 0xc0, !PT ;  /* 0x7f80000000007812 */ /* 0x000fc800078ec0ff */
[----:B------:R-:W-:-:S13]  /*0cd0*/  ISETP.GT.U32.AND P0, PT, R0, 0x1ffffff, PT ;  /* 0x01ffffff0000780c */ /* 0x000fda0003f04070 */
[----:B------:R-:W-:Y:S05]  /*0ce0*/  @P0 BRA `(.L_x_11) ;  /* 0x0000000000100947 */ /* 0x000fea0003800000 */
[----:B------:R-:W-:Y:S01]  /*0cf0*/  IMAD.MOV.U32 R0, RZ, RZ, R10 ;  /* 0x000000ffff007224 */ /* 0x000fe200078e000a */
[----:B------:R-:W-:-:S07]  /*0d00*/  MOV R8, 0xd20 ;  /* 0x00000d2000087802 */ /* 0x000fce0000000f00 */
[----:B------:R-:W-:Y:S05]  /*0d10*/  CALL.REL.NOINC `($__internal_0_$__cuda_sm20_rcp_rn_f32_slowpath) ;  /* 0x0000000000a87944 */ /* 0x000fea0003c00000 */
[----:B------:R-:W-:Y:S05]  /*0d20*/  BRA `(.L_x_12) ;  /* 0x0000000000107947 */ /* 0x000fea0003800000 */
.L_x_11:
[----:B------:R-:W0:Y:S02]  /*0d30*/  MUFU.RCP R5, R10 ;  /* 0x0000000a00057308 */ /* 0x000e240000001000 */
[----:B0-----:R-:W-:-:S04]  /*0d40*/  FFMA R0, R5, R10, -1 ;  /* 0xbf80000005007423 */ /* 0x001fc8000000000a */
[----:B------:R-:W-:-:S04]  /*0d50*/  FADD.FTZ R0, -R0, -RZ ;  /* 0x800000ff00007221 */ /* 0x000fc80000010100 */
[----:B------:R-:W-:-:S07]  /*0d60*/  FFMA R5, R5, R0, R5 ;  /* 0x0000000005057223 */ /* 0x000fce0000000005 */
.L_x_12:
[----:B------:R-:W-:Y:S05]  /*0d70*/  BSYNC.RECONVERGENT B0 ;  /* 0x0000000000007941 */ /* 0x000fea0003800200 */
.L_x_10:
[----:B------:R-:W-:Y:S01]  /*0d80*/  VIADD R0, R11, 0x1800000 ;  /* 0x018000000b007836 */ /* 0x000fe20000000000 */
[----:B------:R-:W-:Y:S01]  /*0d90*/  BSSY.RECONVERGENT B0, `(.L_x_13) ;  /* 0x000000d000007945 */ /* 0x000fe20003800200 */
[----:B------:R-:W-:-:S03]  /*0da0*/  FADD R4, R5, R4 ;  /* 0x0000000405047221 */ /* 0x000fc60000000000 */
[----:B------:R-:W-:-:S04]  /*0db0*/  LOP3.LUT R0, R0, 0x7f800000, RZ, 0xc0, !PT ;  /* 0x7f80000000007812 */ /* 0x000fc800078ec0ff */
[----:B------:R-:W-:-:S13]  /*0dc0*/  ISETP.GT.U32.AND P0, PT, R0, 0x1ffffff, PT ;  /* 0x01ffffff0000780c */ /* 0x000fda0003f04070 */
[----:B------:R-:W-:Y:S05]  /*0dd0*/  @P0 BRA `(.L_x_14) ;  /* 0x0000000000100947 */ /* 0x000fea0003800000 */
[----:B------:R-:W-:Y:S01]  /*0de0*/  IMAD.MOV.U32 R0, RZ, RZ, R11 ;  /* 0x000000ffff007224 */ /* 0x000fe200078e000b */
[----:B------:R-:W-:-:S07]  /*0df0*/  MOV R8, 0xe10 ;  /* 0x00000e1000087802 */ /* 0x000fce0000000f00 */
[----:B------:R-:W-:Y:S05]  /*0e00*/  CALL.REL.NOINC `($__internal_0_$__cuda_sm20_rcp_rn_f32_slowpath) ;  /* 0x00000000006c7944 */ /* 0x000fea0003c00000 */
[----:B------:R-:W-:Y:S05]  /*0e10*/  BRA `(.L_x_15) ;  /* 0x0000000000107947 */ /* 0x000fea0003800000 */
.L_x_14:
[----:B------:R-:W0:Y:S02]  /*0e20*/  MUFU.RCP R5, R11 ;  /* 0x0000000b00057308 */ /* 0x000e240000001000 */
[----:B0-----:R-:W-:-:S04]  /*0e30*/  FFMA R0, R5, R11, -1 ;  /* 0xbf80000005007423 */ /* 0x001fc8000000000b */
[----:B------:R-:W-:-:S04]  /*0e40*/  FADD.FTZ R0, -R0, -RZ ;  /* 0x800000ff00007221 */ /* 0x000fc80000010100 */
[----:B------:R-:W-:-:S07]  /*0e50*/  FFMA R5, R5, R0, R5 ;  /* 0x0000000005057223 */ /* 0x000fce0000000005 */
.L_x_15:
[----:B------:R-:W-:Y:S05]  /*0e60*/  BSYNC.RECONVERGENT B0 ;  /* 0x0000000000007941 */ /* 0x000fea0003800200 */
.L_x_13:
[----:B------:R-:W-:Y:S01]  /*0e70*/  IADD3 R0, PT, PT, R15, 0x1800000, RZ ;  /* 0x018000000f007810 */ /* 0x000fe20007ffe0ff */
[----:B------:R-:W-:Y:S01]  /*0e80*/  BSSY.RECONVERGENT B0, `(.L_x_16) ;  /* 0x000000d000007945 */ /* 0x000fe20003800200 */
[----:B------:R-:W-:Y:S02]  /*0e90*/  FADD R4, R4, R5 ;  /* 0x0000000504047221 */ /* 0x000fe40000000000 */
[----:B------:R-:W-:-:S04]  /*0ea0*/  LOP3.LUT R0, R0, 0x7f800000, RZ, 0xc0, !PT ;  /* 0x7f80000000007812 */ /* 0x000fc800078ec0ff */
[----:B------:R-:W-:-:S13]  /*0eb0*/  ISETP.GT.U32.AND P0, PT, R0, 0x1ffffff, PT ;  /* 0x01ffffff0000780c */ /* 0x000fda0003f04070 */
[----:B------:R-:W-:Y:S05]  /*0ec0*/  @P0 BRA `(.L_x_17) ;  /* 0x0000000000100947 */ /* 0x000fea0003800000 */
[----:B------:R-:W-:Y:S01]  /*0ed0*/  IMAD.MOV.U32 R0, RZ, RZ, R15 ;  /* 0x000000ffff007224 */ /* 0x000fe200078e000f */
[----:B------:R-:W-:-:S07]  /*0ee0*/  MOV R8, 0xf00 ;  /* 0x00000f0000087802 */ /* 0x000fce0000000f00 */
[----:B------:R-:W-:Y:S05]  /*0ef0*/  CALL.REL.NOINC `($__internal_0_$__cuda_sm20_rcp_rn_f32_slowpath) ;  /* 0x0000000000307944 */ /* 0x000fea0003c00000 */
[----:B------:R-:W-:Y:S05]  /*0f00*/  BRA `(.L_x_18) ;  /* 0x0000000000107947 */ /* 0x000fea0003800000 */
.L_x_17:
[----:B------:R-:W0:Y:S02]  /*0f10*/  MUFU.RCP R5, R15 ;  /* 0x0000000f00057308 */ /* 0x000e240000001000 */
[----:B0-----:R-:W-:-:S04]  /*0f20*/  FFMA R0, R5, R15, -1 ;  /* 0xbf80000005007423 */ /* 0x001fc8000000000f */
[----:B------:R-:W-:-:S04]  /*0f30*/  FADD.FTZ R0, -R0, -RZ ;  /* 0x800000ff00007221 */ /* 0x000fc80000010100 */
[----:B------:R-:W-:-:S07]  /*0f40*/  FFMA R5, R5, R0, R5 ;  /* 0x0000000005057223 */ /* 0x000fce0000000005 */
.L_x_18:
[----:B------:R-:W-:Y:S05]  /*0f50*/  BSYNC.RECONVERGENT B0 ;  /* 0x0000000000007941 */ /* 0x000fea0003800200 */
.L_x_16:
[----:B------:R-:W0:Y:S01]  /*0f60*/  LDCU.64 UR4, c[0x0][0x388] ;  /* 0x00007100ff0477ac */ /* 0x000e220008000a00 */
[----:B------:R-:W-:Y:S01]  /*0f70*/  FADD R5, R4, R5 ;  /* 0x0000000504057221 */ /* 0x000fe20000000000 */
[----:B0-----:R-:W-:-:S04]  /*0f80*/  IADD3 R2, P0, PT, R3, UR4, RZ ;  /* 0x0000000403027c10 */ /* 0x001fc8000ff1e0ff */
[----:B------:R-:W-:-:S05]  /*0f90*/  IADD3.X R3, PT, PT, R6, UR5, RZ, P0, !PT ;  /* 0x0000000506037c10 */ /* 0x000fca00087fe4ff */
[----:B------:R-:W-:Y:S01]  /*0fa0*/  STG.E desc[UR6][R2.64], R5 ;  /* 0x0000000502007986 */ /* 0x000fe2000c101906 */
[----:B------:R-:W-:Y:S05]  /*0fb0*/  EXIT ;  /* 0x000000000000794d */ /* 0x000fea0003800000 */
        .weak           $__internal_0_$__cuda_sm20_rcp_rn_f32_slowpath
        .type           $__internal_0_$__cuda_sm20_rcp_rn_f32_slowpath,@function
        .size           $__internal_0_$__cuda_sm20_rcp_rn_f32_slowpath,($__internal_1_$__cuda_sm3x_div_rn_noftz_f32_slowpath - $__internal_0_$__cuda_sm20_rcp_rn_f32_slowpath)
$__internal_0_$__cuda_sm20_rcp_rn_f32_slowpath:
[----:B------:R-:W-:Y:S01]  /*0fc0*/  IMAD.SHL.U32 R2, R0, 0x2, RZ ;  /* 0x0000000200027824 */ /* 0x000fe200078e00ff */
[----:B------:R-:W-:Y:S04]  /*0fd0*/  BSSY.RECONVERGENT B1, `(.L_x_19) ;  /* 0x0000030000017945 */ /* 0x000fe80003800200 */
[----:B------:R-:W-:-:S04]  /*0fe0*/  SHF.R.U32.HI R9, RZ, 0x18, R2 ;  /* 0x00000018ff097819 */ /* 0x000fc80000011602 */
[----:B------:R-:W-:-:S13]  /*0ff0*/  ISETP.NE.U32.AND P0, PT, R9, RZ, PT ;  /* 0x000000ff0900720c */ /* 0x000fda0003f05070 */
[----:B------:R-:W-:Y:S05]  /*1000*/  @P0 BRA `(.L_x_20) ;  /* 0x0000000000280947 */ /* 0x000fea0003800000 */
[----:B------:R-:W-:-:S05]  /*1010*/  IMAD.SHL.U32 R2, R0, 0x2, RZ ;  /* 0x0000000200027824 */ /* 0x000fca00078e00ff */
[----:B------:R-:W-:-:S13]  /*1020*/  ISETP.NE.AND P0, PT, R2, RZ, PT ;  /* 0x000000ff0200720c */ /* 0x000fda0003f05270 */
[----:B------:R-:W-:Y:S01]  /*1030*/  @P0 FFMA R7, R0, 1.84467440737095516160e+19, RZ ;  /* 0x5f80000000070823 */ /* 0x000fe200000000ff */
[----:B------:R-:W-:Y:S08]  /*1040*/  @!P0 MUFU.RCP R5, R0 ;  /* 0x0000000000058308 */ /* 0x000ff00000001000 */
[----:B------:R-:W0:Y:S02]  /*1050*/  @P0 MUFU.RCP R2, R7 ;  /* 0x0000000700020308 */ /* 0x000e240000001000 */
[----:B0-----:R-:W-:-:S04]  /*1060*/  @P0 FFMA R9, R7, R2, -1 ;  /* 0xbf80000007090423 */ /* 0x001fc80000000002 */
[----:B------:R-:W-:-:S04]  /*1070*/  @P0 FADD.FTZ R9, -R9, -RZ ;  /* 0x800000ff09090221 */ /* 0x000fc80000010100 */
[----:B------:R-:W-:-:S04]  /*1080*/  @P0 FFMA R2, R2, R9, R2 ;  /* 0x0000000902020223 */ /* 0x000fc80000000002 */
[----:B------:R-:W-:Y:S01]  /*1090*/  @P0 FFMA R5, R2, 1.84467440737095516160e+19, RZ ;  /* 0x5f80000002050823 */ /* 0x000fe200000000ff */
[----:B------:R-:W-:Y:S06]  /*10a0*/  BRA `(.L_x_21) ;  /* 0x0000000000887947 */ /* 0x000fec0003800000 */
.L_x_20:
[----:B------:R-:W-:-:S04]  /*10b0*/  IADD3 R13, PT, PT, R9, -0xfd, RZ ;  /* 0xffffff03090d7810 */ /* 0x000fc80007ffe0ff */
[----:B------:R-:W-:-:S13]  /*10c0*/  ISETP.GT.U32.AND P0, PT, R13, 0x1, PT ;  /* 0x000000010d00780c */ /* 0x000fda0003f04070 */
[----:B------:R-:W-:Y:S05]  /*10d0*/  @P0 BRA `(.L_x_22) ;  /* 0x0000000000780947 */ /* 0x000fea0003800000 */
[----:B------:R-:W-:Y:S01]  /*10e0*/  LOP3.LUT R2, R0, 0x7fffff, RZ, 0xc0, !PT ;  /* 0x007fffff00027812 */ /* 0x000fe200078ec0ff */
[----:B------:R-:W-:-:S03]  /*10f0*/  IMAD.MOV.U32 R12, RZ, RZ, 0x3 ;  /* 0x00000003ff0c7424 */ /* 0x000fc600078e00ff */
[----:B------:R-:W-:Y:S02]  /*1100*/  LOP3.LUT R2, R2, 0x3f800000, RZ, 0xfc, !PT ;  /* 0x3f80000002027812 */ /* 0x000fe400078efcff */
[----:B------:R-:W-:Y:S02]  /*1110*/  SHF.L.U32 R12, R12, R13, RZ ;  /* 0x0000000d0c0c7219 */ /* 0x000fe400000006ff */
[----:B------:R-:W0:Y:S02]  /*1120*/  MUFU.RCP R5, R2 ;  /* 0x0000000200057308 */ /* 0x000e240000001000 */
[----:B0-----:R-:W-:-:S04]  /*1130*/  FFMA R7, R2, R5, -1 ;  /* 0xbf80000002077423 */ /* 0x001fc80000000005 */
[----:B------:R-:W-:-:S04]  /*1140*/  FADD.FTZ R10, -R7, -RZ ;  /* 0x800000ff070a7221 */ /* 0x000fc80000010100 */
[CCC-:B------:R-:W-:Y:S01]  /*1150*/  FFMA.RM R7, R5.reuse, R10.reuse, R5.reuse ;  /* 0x0000000a05077223 */ /* 0x1c0fe20000004005 */
[----:B------:R-:W-:-:S04]  /*1160*/  FFMA.RP R10, R5, R10, R5 ;  /* 0x0000000a050a7223 */ /* 0x000fc80000008005 */
[C---:B------:R-:W-:Y:S02]  /*1170*/  LOP3.LUT R5, R7.reuse, 0x7fffff, RZ, 0xc0, !PT ;  /* 0x007fffff07057812 */ /* 0x040fe400078ec0ff */
[----:B------:R-:W-:Y:S02]  /*1180*/  FSETP.NEU.FTZ.AND P0, PT, R7, R10, PT ;  /* 0x0000000a0700720b */ /* 0x000fe40003f1d000 */
[----:B------:R-:W-:Y:S02]  /*1190*/  LOP3.LUT R5, R5, 0x800000, RZ, 0xfc, !PT ;  /* 0x0080000005057812 */ /* 0x000fe400078efcff */
[----:B------:R-:W-:Y:S02]  /*11a0*/  SEL R7, RZ, 0xffffffff, !P0 ;  /* 0xffffffffff077807 */ /* 0x000fe40004000000 */
[----:B------:R-:W-:-:S03]  /*11b0*/  LOP3.LUT R12, R12, R5, RZ, 0xc0, !PT ;  /* 0x000000050c0c7212 */ /* 0x000fc600078ec0ff */
[----:B------:R-:W-:Y:S01]  /*11c0*/  IMAD.MOV R2, RZ, RZ, -R7 ;  /* 0x000000ffff027224 */ /* 0x000fe200078e0a07 */
[----:B------:R-:W-:-:S04]  /*11d0*/  SHF.R.U32.HI R12, RZ, R13, R12 ;  /* 0x0000000dff0c7219 */ /* 0x000fc8000001160c */
[----:B------:R-:W-:Y:S02]  /*11e0*/  LOP3.LUT P1, RZ, R2, R13, R5, 0xf8, !PT ;  /* 0x0000000d02ff7212 */ /* 0x000fe4000782f805 */
[C---:B------:R-:W-:Y:S02]  /*11f0*/  LOP3.LUT P0, RZ, R12.reuse, 0x1, RZ, 0xc0, !PT ;  /* 0x000000010cff7812 */ /* 0x040fe4000780c0ff */
[----:B------:R-:W-:-:S04]  /*1200*/  LOP3.LUT P2, RZ, R12, 0x2, RZ, 0xc0, !PT ;  /* 0x000000020cff7812 */ /* 0x000fc8000784c0ff */
[----:B------:R-:W-:Y:S02]  /*1210*/  PLOP3.LUT P0, PT, P0, P1, P2, 0xe0, 0x0 ;  /* 0x000000000000781c */ /* 0x000fe40000703c20 */
[----:B------:R-:W-:Y:S02]  /*1220*/  LOP3.LUT P1, RZ, R0, 0x7fffff, RZ, 0xc0, !PT ;  /* 0x007fffff00ff7812 */ /* 0x000fe4000782c0ff */
[----:B------:R-:W-:-:S04]  /*1230*/  SEL R2, RZ, 0x1, !P0 ;  /* 0x00000001ff027807 */ /* 0x000fc80004000000 */
[----:B------:R-:W-:-:S04]  /*1240*/  IADD3 R2, PT, PT, -R2, RZ, RZ ;  /* 0x000000ff02027210 */ /* 0x000fc80007ffe1ff */
[----:B------:R-:W-:Y:S01]  /*1250*/  ISETP.GE.AND P0, PT, R2, RZ, PT ;  /* 0x000000ff0200720c */ /* 0x000fe20003f06270 */
[----:B------:R-:W-:-:S05]  /*1260*/  VIADD R2, R9, 0xffffff04 ;  /* 0xffffff0409027836 */ /* 0x000fca0000000000 */
[----:B------:R-:W-:-:S07]  /*1270*/  SHF.R.U32.HI R5, RZ, R2, R5 ;  /* 0x00000002ff057219 */ /* 0x000fce0000011605 */
[----:B------:R-:W-:-:S05]  /*1280*/  @!P0 VIADD R5, R5, 0x1 ;  /* 0x0000000105058836 */ /* 0x000fca0000000000 */
[----:B------:R-:W-:-:S04]  /*1290*/  @!P1 SHF.L.U32 R5, R5, 0x1, RZ ;  /* 0x0000000105059819 */ /* 0x000fc800000006ff */
[----:B------:R-:W-:Y:S01]  /*12a0*/  LOP3.LUT R5, R5, 0x80000000, R0, 0xf8, !PT ;  /* 0x8000000005057812 */ /* 0x000fe200078ef800 */
[----:B------:R-:W-:Y:S06]  /*12b0*/  BRA `(.L_x_21) ;  /* 0x0000000000047947 */ /* 0x000fec0003800000 */
.L_x_22:
[----:B------:R0:W1:Y:S02]  /*12c0*/  MUFU.RCP R5, R0 ;  /* 0x0000000000057308 */ /* 0x0000640000001000 */
.L_x_21:
[----:B------:R-:W-:Y:S05]  /*12d0*/  BSYNC.RECONVERGENT B1 ;  /* 0x0000000000017941 */ /* 0x000fea0003800200 */
.L_x_19:
[----:B------:R-:W-:-:S04]  /*12e0*/  IMAD.MOV.U32 R9, RZ, RZ, 0x0 ;  /* 0x00000000ff097424 */ /* 0x000fc800078e00ff */
[----:B01----:R-:W-:Y:S05]  /*12f0*/  RET.REL.NODEC R8 `(_Z13TVSQS3DKernelPfS_PKfS1_fffmmm) ;  /* 0xffffffec08407950 */ /* 0x003fea0003c3ffff */
        .weak           $__internal_1_$__cuda_sm3x_div_rn_noftz_f32_slowpath
        .type           $__internal_1_$__cuda_sm3x_div_rn_noftz_f32_slowpath,@function
        .size           $__internal_1_$__cuda_sm3x_div_rn_noftz_f32_slowpath,(.L_x_41 - $__internal_1_$__cuda_sm3x_div_rn_noftz_f32_slowpath)
$__internal_1_$__cuda_sm3x_div_rn_noftz_f32_slowpath:
[----:B------:R-:W-:Y:S01]  /*1300*/  SHF.R.U32.HI R14, RZ, 0x17, R5 ;  /* 0x00000017ff0e7819 */ /* 0x000fe20000011605 */
[----:B------:R-:W-:Y:S01]  /*1310*/  BSSY.RECONVERGENT B1, `(.L_x_23) ;  /* 0x0000062000017945 */ /* 0x000fe20003800200 */
[----:B------:R-:W-:Y:S02]  /*1320*/  SHF.R.U32.HI R18, RZ, 0x17, R4 ;  /* 0x00000017ff127819 */ /* 0x000fe40000011604 */
[----:B------:R-:W-:Y:S02]  /*1330*/  LOP3.LUT R14, R14, 0xff, RZ, 0xc0, !PT ;  /* 0x000000ff0e0e7812 */ /* 0x000fe400078ec0ff */
[----:B------:R-:W-:-:S03]  /*1340*/  LOP3.LUT R18, R18, 0xff, RZ, 0xc0, !PT ;  /* 0x000000ff12127812 */ /* 0x000fc600078ec0ff */
[----:B------:R-:W-:Y:S01]  /*1350*/  VIADD R20, R14, 0xffffffff ;  /* 0xffffffff0e147836 */ /* 0x000fe20000000000 */
[----:B------:R-:W-:-:S04]  /*1360*/  IADD3 R19, PT, PT, R18, -0x1, RZ ;  /* 0xffffffff12137810 */ /* 0x000fc80007ffe0ff */
[----:B------:R-:W-:-:S04]  /*1370*/  ISETP.GT.U32.AND P0, PT, R20, 0xfd, PT ;  /* 0x000000fd1400780c */ /* 0x000fc80003f04070 */
[----:B------:R-:W-:-:S13]  /*1380*/  ISETP.GT.U32.OR P0, PT, R19, 0xfd, P0 ;  /* 0x000000fd1300780c */ /* 0x000fda0000704470 */
[----:B------:R-:W-:Y:S01]  /*1390*/  @!P0 IMAD.MOV.U32 R17, RZ, RZ, RZ ;  /* 0x000000ffff118224 */ /* 0x000fe200078e00ff */
[----:B------:R-:W-:Y:S06]  /*13a0*/  @!P0 BRA `(.L_x_24) ;  /* 0x00000000005c8947 */ /* 0x000fec0003800000 */
[----:B------:R-:W-:Y:S02]  /*13b0*/  FSETP.GTU.FTZ.AND P0, PT, |R4|, +INF , PT ;  /* 0x7f8000000400780b */ /* 0x000fe40003f1c200 */
[----:B------:R-:W-:-:S04]  /*13c0*/  FSETP.GTU.FTZ.AND P1, PT, |R5|, +INF , PT ;  /* 0x7f8000000500780b */ /* 0x000fc80003f3c200 */
[----:B------:R-:W-:-:S13]  /*13d0*/  PLOP3.LUT P0, PT, P0, P1, PT, 0xf8, 0x8f ;  /* 0x00000000008f781c */ /* 0x000fda0000703f70 */
[----:B------:R-:W-:Y:S05]  /*13e0*/  @P0 BRA `(.L_x_25) ;  /* 0x00000004004c0947 */ /* 0x000fea0003800000 */
[----:B------:R-:W-:-:S13]  /*13f0*/  LOP3.LUT P0, RZ, R5, 0x7fffffff, R4, 0xc8, !PT ;  /* 0x7fffffff05ff7812 */ /* 0x000fda000780c804 */
[----:B------:R-:W-:Y:S05]  /*1400*/  @!P0 BRA `(.L_x_26) ;  /* 0x00000004003c8947 */ /* 0x000fea0003800000 */
[C---:B------:R-:W-:Y:S02]  /*1410*/  FSETP.NEU.FTZ.AND P0, PT, |R4|.reuse, +INF , PT ;  /* 0x7f8000000400780b */ /* 0x040fe40003f1d200 */
[----:B------:R-:W-:Y:S02]  /*1420*/  FSETP.NEU.FTZ.AND P2, PT, |R5|, +INF , PT ;  /* 0x7f8000000500780b */ /* 0x000fe40003f5d200 */
[----:B------:R-:W-:-:S11]  /*1430*/  FSETP.NEU.FTZ.AND P1, PT, |R4|, +INF , PT ;  /* 0x7f8000000400780b */ /* 0x000fd60003f3d200 */
[----:B------:R-:W-:Y:S05]  /*1440*/  @!P2 BRA !P0, `(.L_x_26) ;  /* 0x00000004002ca947 */ /* 0x000fea0004000000 */
[----:B------:R-:W-:-:S04]  /*1450*/  LOP3.LUT P0, RZ, R4, 0x7fffffff, RZ, 0xc0, !PT ;  /* 0x7fffffff04ff7812 */ /* 0x000fc8000780c0ff */
[----:B------:R-:W-:-:S13]  /*1460*/  PLOP3.LUT P0, PT, P2, P0, PT, 0x2f, 0xf2 ;  /* 0x0000000000f2781c */ /* 0x000fda0001700577 */
[----:B------:R-:W-:Y:S05]  /*1470*/  @P0 BRA `(.L_x_27) ;  /* 0x0000000400180947 */ /* 0x000fea0003800000 */
[----:B------:R-:W-:-:S04]  /*1480*/  LOP3.LUT P0, RZ, R5, 0x7fffffff, RZ, 0xc0, !PT ;  /* 0x7fffffff05ff7812 */ /* 0x000fc8000780c0ff */
[----:B------:R-:W-:-:S13]  /*1490*/  PLOP3.LUT P0, PT, P1, P0, PT, 0x2f, 0xf2 ;  /* 0x0000000000f2781c */ /* 0x000fda0000f00577 */
[----:B------:R-:W-:Y:S05]  /*14a0*/  @P0 BRA `(.L_x_28) ;  /* 0x0000000400000947 */ /* 0x000fea0003800000 */
[----:B------:R-:W-:Y:S02]  /*14b0*/  ISETP.GE.AND P0, PT, R19, RZ, PT ;  /* 0x000000ff1300720c */ /* 0x000fe40003f06270 */
[----:B------:R-:W-:-:S11]  /*14c0*/  ISETP.GE.AND P1, PT, R20, RZ, PT ;  /* 0x000000ff1400720c */ /* 0x000fd60003f26270 */
[----:B------:R-:W-:Y:S01]  /*14d0*/  @P0 IMAD.MOV.U32 R17, RZ, RZ, RZ ;  /* 0x000000ffff110224 */ /* 0x000fe200078e00ff */
[----:B------:R-:W-:Y:S01]  /*14e0*/  @!P0 MOV R17, 0xffffffc0 ;  /* 0xffffffc000118802 */ /* 0x000fe20000000f00 */
[----:B------:R-:W-:Y:S01]  /*14f0*/  @!P0 FFMA R4, R4, 1.84467440737095516160e+19, RZ ;  /* 0x5f80000004048823 */ /* 0x000fe200000000ff */
[----:B------:R-:W-:-:S03]  /*1500*/  @!P1 FFMA R5, R5, 1.84467440737095516160e+19, RZ ;  /* 0x5f80000005059823 */ /* 0x000fc600000000ff */
[----:B------:R-:W-:-:S07]  /*1510*/  @!P1 VIADD R17, R17, 0x40 ;  /* 0x0000004011119836 */ /* 0x000fce0000000000 */
.L_x_24:
[----:B------:R-:W-:Y:S01]  /*1520*/  LEA R20, R14, 0xc0800000, 0x17 ;  /* 0xc08000000e147811 */ /* 0x000fe200078eb8ff */
[----:B------:R-:W-:Y:S04]  /*1530*/  BSSY.RECONVERGENT B2, `(.L_x_29) ;  /* 0x0000036000027945 */ /* 0x000fe80003800200 */
[----:B------:R-:W-:Y:S01]  /*1540*/  IMAD.IADD R20, R5, 0x1, -R20 ;  /* 0x0000000105147824 */ /* 0x000fe200078e0a14 */
[----:B------:R-:W-:-:S03]  /*1550*/  IADD3 R5, PT, PT, R18, -0x7f, RZ ;  /* 0xffffff8112057810 */ /* 0x000fc60007ffe0ff */
[----:B------:R-:W0:Y:S01]  /*1560*/  MUFU.RCP R22, R20 ;  /* 0x0000001400167308 */ /* 0x000e220000001000 */
[----:B------:R-:W-:Y:S01]  /*1570*/  FADD.FTZ R19, -R20, -RZ ;  /* 0x800000ff14137221 */ /* 0x000fe20000010100 */
[C---:B------:R-:W-:Y:S01]  /*1580*/  IMAD R4, R5.reuse, -0x800000, R4 ;  /* 0xff80000005047824 */ /* 0x040fe200078e0204 */
[----:B------:R-:W-:-:S05]  /*1590*/  IADD3 R14, PT, PT, R5, 0x7f, -R14 ;  /* 0x0000007f050e7810 */ /* 0x000fca0007ffe80e */
[----:B------:R-:W-:Y:S02]  /*15a0*/  IMAD.IADD R14, R14, 0x1, R17 ;  /* 0x000000010e0e7824 */ /* 0x000fe400078e0211 */
[----:B0-----:R-:W-:-:S04]  /*15b0*/  FFMA R21, R22, R19, 1 ;  /* 0x3f80000016157423 */ /* 0x001fc80000000013 */
[----:B------:R-:W-:-:S04]  /*15c0*/  FFMA R21, R22, R21, R22 ;  /* 0x0000001516157223 */ /* 0x000fc80000000016 */
[----:B------:R-:W-:-:S04]  /*15d0*/  FFMA R18, R4, R21, RZ ;  /* 0x0000001504127223 */ /* 0x000fc800000000ff */
[----:B------:R-:W-:-:S04]  /*15e0*/  FFMA R22, R19, R18, R4 ;  /* 0x0000001213167223 */ /* 0x000fc80000000004 */
[----:B------:R-:W-:-:S04]  /*15f0*/  FFMA R18, R21, R22, R18 ;  /* 0x0000001615127223 */ /* 0x000fc80000000012 */
[----:B------:R-:W-:-:S04]  /*1600*/  FFMA R19, R19, R18, R4 ;  /* 0x0000001213137223 */ /* 0x000fc80000000004 */
[----:B------:R-:W-:-:S05]  /*1610*/  FFMA R4, R21, R19, R18 ;  /* 0x0000001315047223 */ /* 0x000fca0000000012 */
[----:B------:R-:W-:-:S04]  /*1620*/  SHF.R.U32.HI R5, RZ, 0x17, R4 ;  /* 0x00000017ff057819 */ /* 0x000fc80000011604 */
[----:B------:R-:W-:-:S05]  /*1630*/  LOP3.LUT R5, R5, 0xff, RZ, 0xc0, !PT ;  /* 0x000000ff05057812 */ /* 0x000fca00078ec0ff */
[----:B------:R-:W-:-:S05]  /*1640*/  IMAD.IADD R5, R5, 0x1, R14 ;  /* 0x0000000105057824 */ /* 0x000fca00078e020e */
[----:B------:R-:W-:-:S04]  /*1650*/  IADD3 R17, PT, PT, R5, -0x1, RZ ;  /* 0xffffffff05117810 */ /* 0x000fc80007ffe0ff */
[----:B------:R-:W-:-:S13]  /*1660*/  ISETP.GE.U32.AND P0, PT, R17, 0xfe, PT ;  /* 0x000000fe1100780c */ /* 0x000fda0003f06070 */
[----:B------:R-:W-:Y:S05]  /*1670*/  @!P0 BRA `(.L_x_30) ;  /* 0x0000000000808947 */ /* 0x000fea0003800000 */
[----:B------:R-:W-:-:S13]  /*1680*/  ISETP.GT.AND P0, PT, R5, 0xfe, PT ;  /* 0x000000fe0500780c */ /* 0x000fda0003f04270 */
[----:B------:R-:W-:Y:S05]  /*1690*/  @P0 BRA `(.L_x_31) ;  /* 0x00000000006c0947 */ /* 0x000fea0003800000 */
[----:B------:R-:W-:-:S13]  /*16a0*/  ISETP.GE.AND P0, PT, R5, 0x1, PT ;  /* 0x000000010500780c */ /* 0x000fda0003f06270 */
[----:B------:R-:W-:Y:S05]  /*16b0*/  @P0 BRA `(.L_x_32) ;  /* 0x0000000000740947 */ /* 0x000fea0003800000 */
[----:B------:R-:W-:Y:S02]  /*16c0*/  ISETP.GE.AND P0, PT, R5, -0x18, PT ;  /* 0xffffffe80500780c */ /* 0x000fe40003f06270 */
[----:B------:R-:W-:-:S11]  /*16d0*/  LOP3.LUT R4, R4, 0x80000000, RZ, 0xc0, !PT ;  /* 0x8000000004047812 */ /* 0x000fd600078ec0ff */
[----:B------:R-:W-:Y:S05]  /*16e0*/  @!P0 BRA `(.L_x_32) ;  /* 0x0000000000688947 */ /* 0x000fea0003800000 */
[-CC-:B------:R-:W-:Y:S01]  /*16f0*/  FFMA.RZ R14, R21, R19.reuse, R18.reuse ;  /* 0x00000013150e7223 */ /* 0x180fe2000000c012 */
[C---:B------:R-:W-:Y:S02]  /*1700*/  ISETP.NE.AND P2, PT, R5.reuse, RZ, PT ;  /* 0x000000ff0500720c */ /* 0x040fe40003f45270 */
[----:B------:R-:W-:Y:S02]  /*1710*/  ISETP.NE.AND P1, PT, R5, RZ, PT ;  /* 0x000000ff0500720c */ /* 0x000fe40003f25270 */
[----:B------:R-:W-:Y:S01]  /*1720*/  LOP3.LUT R17, R14, 0x7fffff, RZ, 0xc0, !PT ;  /* 0x007fffff0e117812 */ /* 0x000fe200078ec0ff */
[CCC-:B------:R-:W-:Y:S01]  /*1730*/  FFMA.RP R14, R21.reuse, R19.reuse, R18.reuse ;  /* 0x00000013150e7223 */ /* 0x1c0fe20000008012 */
[----:B------:R-:W-:Y:S01]  /*1740*/  FFMA.RM R19, R21, R19, R18 ;  /* 0x0000001315137223 */ /* 0x000fe20000004012 */
[----:B------:R-:W-:Y:S01]  /*1750*/  VIADD R18, R5, 0x20 ;  /* 0x0000002005127836 */ /* 0x000fe20000000000 */
[----:B------:R-:W-:Y:S01]  /*1760*/  LOP3.LUT R17, R17, 0x800000, RZ, 0xfc, !PT ;  /* 0x0080000011117812 */ /* 0x000fe200078efcff */
[----:B------:R-:W-:-:S02]  /*1770*/  IMAD.MOV R5, RZ, RZ, -R5 ;  /* 0x000000ffff057224 */ /* 0x000fc400078e0a05 */
[----:B------:R-:W-:Y:S02]  /*1780*/  FSETP.NEU.FTZ.AND P0, PT, R14, R19, PT ;  /* 0x000000130e00720b */ /* 0x000fe40003f1d000 */
[----:B------:R-:W-:Y:S02]  /*1790*/  SHF.L.U32 R18, R17, R18, RZ ;  /* 0x0000001211127219 */ /* 0x000fe400000006ff */
[----:B------:R-:W-:Y:S02]  /*17a0*/  SEL R14, R5, RZ, P2 ;  /* 0x000000ff050e7207 */ /* 0x000fe40001000000 */
[----:B------:R-:W-:Y:S02]  /*17b0*/  ISETP.NE.AND P1, PT, R18, RZ, P1 ;  /* 0x000000ff1200720c */ /* 0x000fe40000f25270 */
[----:B------:R-:W-:Y:S02]  /*17c0*/  SHF.R.U32.HI R14, RZ, R14, R17 ;  /* 0x0000000eff0e7219 */ /* 0x000fe40000011611 */
[----:B------:R-:W-:-:S02]  /*17d0*/  PLOP3.LUT P0, PT, P0, P1, PT, 0xf8, 0x8f ;  /* 0x00000000008f781c */ /* 0x000fc40000703f70 */
[----:B------:R-:W-:Y:S02]  /*17e0*/  SHF.R.U32.HI R18, RZ, 0x1, R14 ;  /* 0x00000001ff127819 */ /* 0x000fe4000001160e */
[----:B------:R-:W-:-:S04]  /*17f0*/  SEL R5, RZ, 0x1, !P0 ;  /* 0x00000001ff057807 */ /* 0x000fc80004000000 */
[----:B------:R-:W-:-:S04]  /*1800*/  LOP3.LUT R5, R5, 0x1, R18, 0xf8, !PT ;  /* 0x0000000105057812 */ /* 0x000fc800078ef812 */
[----:B------:R-:W-:-:S04]  /*1810*/  LOP3.LUT R5, R5, R14, RZ, 0xc0, !PT ;  /* 0x0000000e05057212 */ /* 0x000fc800078ec0ff */
[----:B------:R-:W-:-:S04]  /*1820*/  IADD3 R5, PT, PT, R18, R5, RZ ;  /* 0x0000000512057210 */ /* 0x000fc80007ffe0ff */
[----:B------:R-:W-:Y:S01]  /*1830*/  LOP3.LUT R4, R5, R4, RZ, 0xfc, !PT ;  /* 0x0000000405047212 */ /* 0x000fe200078efcff */
[----:B------:R-:W-:Y:S06]  /*1840*/  BRA `(.L_x_32) ;  /* 0x0000000000107947 */ /* 0x000fec0003800000 */
.L_x_31:
[----:B------:R-:W-:-:S04]  /*1850*/  LOP3.LUT R4, R4, 0x80000000, RZ, 0xc0, !PT ;  /* 0x8000000004047812 */ /* 0x000fc800078ec0ff */
[----:B------:R-:W-:Y:S01]  /*1860*/  LOP3.LUT R4, R4, 0x7f800000, RZ, 0xfc, !PT ;  /* 0x7f80000004047812 */ /* 0x000fe200078efcff */
[----:B------:R-:W-:Y:S06]  /*1870*/  BRA `(.L_x_32) ;  /* 0x0000000000047947 */ /* 0x000fec0003800000 */
.L_x_30:
[----:B------:R-:W-:-:S07]  /*1880*/  IMAD R4, R14, 0x800000, R4 ;  /* 0x008000000e047824 */ /* 0x000fce00078e0204 */
.L_x_32:
[----:B------:R-:W-:Y:S05]  /*1890*/  BSYNC.RECONVERGENT B2 ;  /* 0x0000000000027941 */ /* 0x000fea0003800200 */
.L_x_29:
[----:B------:R-:W-:Y:S05]  /*18a0*/  BRA `(.L_x_33) ;  /* 0x0000000000207947 */ /* 0x000fea0003800000 */
.L_x_28:
[----:B------:R-:W-:-:S04]  /*18b0*/  LOP3.LUT R4, R5, 0x80000000, R4, 0x48, !PT ;  /* 0x8000000005047812 */ /* 0x000fc800078e4804 */
[----:B------:R-:W-:Y:S01]  /*18c0*/  LOP3.LUT R4, R4, 0x7f800000, RZ, 0xfc, !PT ;  /* 0x7f80000004047812 */ /* 0x000fe200078efcff */
[----:B------:R-:W-:Y:S06]  /*18d0*/  BRA `(.L_x_33) ;  /* 0x0000000000147947 */ /* 0x000fec0003800000 */
.L_x_27:
[----:B------:R-:W-:Y:S01]  /*18e0*/  LOP3.LUT R4, R5, 0x80000000, R4, 0x48, !PT ;  /* 0x8000000005047812 */ /* 0x000fe200078e4804 */
[----:B------:R-:W-:Y:S06]  /*18f0*/  BRA `(.L_x_33) ;  /* 0x00000000000c7947 */ /* 0x000fec0003800000 */
.L_x_26:
[----:B------:R-:W0:Y:S01]  /*1900*/  MUFU.RSQ R4, -QNAN ;  /* 0xffc0000000047908 */ /* 0x000e220000001400 */
[----:B------:R-:W-:Y:S05]  /*1910*/  BRA `(.L_x_33) ;  /* 0x0000000000047947 */ /* 0x000fea0003800000 */
.L_x_25:
[----:B------:R-:W-:-:S07]  /*1920*/  FADD.FTZ R4, R4, R5 ;  /* 0x0000000504047221 */ /* 0x000fce0000010000 */
.L_x_33:
[----:B------:R-:W-:Y:S05]  /*1930*/  BSYNC.RECONVERGENT B1 ;  /* 0x0000000000017941 */ /* 0x000fea0003800200 */
.L_x_23:
[----:B0-----:R-:W-:Y:S01]  /*1940*/  IMAD.MOV.U32 R14, RZ, RZ, R4 ;  /* 0x000000ffff0e7224 */ /* 0x001fe200078e0004 */
[----:B------:R-:W-:Y:S01]  /*1950*/  MOV R4, R12 ;  /* 0x0000000c00047202 */ /* 0x000fe20000000f00 */
[----:B------:R-:W-:-:S04]  /*1960*/  IMAD.MOV.U32 R5, RZ, RZ, 0x0 ;  /* 0x00000000ff057424 */ /* 0x000fc800078e00ff */
[----:B------:R-:W-:Y:S05]  /*1970*/  RET.REL.NODEC R4 `(_Z13TVSQS3DKernelPfS_PKfS1_fffmmm) ;  /* 0xffffffe404a07950 */ /* 0x000fea0003c3ffff */
.L_x_34:
[----:B------:R-:W-:-:S00]  /*1980*/  BRA `(.L_x_34) ;  /* 0xfffffffc00fc7947 */ /* 0x000fc0000383ffff */
[----:B------:R-:W-:-:S00]  /*1990*/  NOP ;  /* 0x0000000000007918 */ /* 0x000fc00000000000 */
        /* <DEDUP_REMOVED lines=14> */
.L_x_41:


//--------------------- .text._Z17Variation3DKernelPfPKffffmmmf --------------------------
	.section	.text._Z17Variation3DKernelPfPKffffmmmf,"ax",@progbits
	.align	128
        .global         _Z17Variation3DKernelPfPKffffmmmf
        .type           _Z17Variation3DKernelPfPKffffmmmf,@function
        .size           _Z17Variation3DKernelPfPKffffmmmf,(.L_x_42 - _Z17Variation3DKernelPfPKffffmmmf)
        .other          _Z17Variation3DKernelPfPKffffmmmf,@"STO_CUDA_ENTRY STV_DEFAULT"
_Z17Variation3DKernelPfPKffffmmmf:
.text._Z17Variation3DKernelPfPKffffmmmf:
[----:B------:R-:W-:Y:S01]  /*0000*/  LDC R1, c[0x0][0x37c] ;  /* 0x0000df00ff017b82 */ /* 0x000fe20000000800 */
[----:B------:R-:W0:Y:S07]  /*0010*/  S2R R5, SR_TID.Y ;  /* 0x0000000000057919 */ /* 0x000e2e0000002200 */
[----:B------:R-:W1:Y:S01]  /*0020*/  LDC R0, c[0x0][0x360] ;  /* 0x0000d800ff007b82 */ /* 0x000e620000000800 */
[----:B------:R-:W2:Y:S01]  /*0030*/  LDCU.128 UR8, c[0x0][0x3a0] ;  /* 0x00007400ff0877ac */ /* 0x000ea20008000c00 */
[----:B------:R-:W1:Y:S01]  /*0040*/  S2R R3, SR_TID.X ;  /* 0x0000000000037919 */ /* 0x000e620000002100 */
[----:B------:R-:W3:Y:S01]  /*0050*/  LDCU.64 UR12, c[0x0][0x3b0] ;  /* 0x00007600ff0c77ac */ /* 0x000ee20008000a00 */
[----:B------:R-:W4:Y:S04]  /*0060*/  S2R R7, SR_TID.Z ;  /* 0x0000000000077919 */ /* 0x000f280000002300 */
[----:B------:R-:W0:Y:S08]  /*0070*/  S2UR UR5, SR_CTAID.Y ;  /* 0x00000000000579c3 */ /* 0x000e300000002600 */
[----:B------:R-:W0:Y:S08]  /*0080*/  LDC R4, c[0x0][0x364] ;  /* 0x0000d900ff047b82 */ /* 0x000e300000000800 */
[----:B------:R-:W1:Y:S08]  /*0090*/  S2UR UR4, SR_CTAID.X ;  /* 0x00000000000479c3 */ /* 0x000e700000002500 */
[----:B------:R-:W4:Y:S08]  /*00a0*/  S2UR UR6, SR_CTAID.Z ;  /* 0x00000000000679c3 */ /* 0x000f300000002700 */
[----:B------:R-:W4:Y:S01]  /*00b0*/  LDC R6, c[0x0][0x368] ;  /* 0x0000da00ff067b82 */ /* 0x000f220000000800 */
[----:B0-----:R-:W-:-:S05]  /*00c0*/  IMAD R4, R4, UR5, R5 ;  /* 0x0000000504047c24 */ /* 0x001fca000f8e0205 */
[----:B--2---:R-:W-:Y:S01]  /*00d0*/  ISETP.GE.U32.AND P0, PT, R4, UR10, PT ;  /* 0x0000000a04007c0c */ /* 0x004fe2000bf06070 */
[----:B-1----:R-:W-:-:S03]  /*00e0*/  IMAD R0, R0, UR4, R3 ;  /* 0x0000000400007c24 */ /* 0x002fc6000f8e0203 */
[----:B------:R-:W-:Y:S02]  /*00f0*/  ISETP.GE.U32.AND.EX P0, PT, RZ, UR11, PT, P0 ;  /* 0x0000000bff007c0c */ /* 0x000fe4000bf06100 */
[----:B------:R-:W-:-:S04]  /*0100*/  ISETP.GE.U32.AND P1, PT, R0, UR8, PT ;  /* 0x0000000800007c0c */ /* 0x000fc8000bf26070 */
[----:B------:R-:W-:Y:S01]  /*0110*/  ISETP.GE.U32.OR.EX P0, PT, RZ, UR9, P0, P1 ;  /* 0x00000009ff007c0c */ /* 0x000fe20008706510 */
[----:B----4-:R-:W-:-:S05]  /*0120*/  IMAD R6, R6, UR6, R7 ;  /* 0x0000000606067c24 */ /* 0x010fca000f8e0207 */
[----:B---3--:R-:W-:-:S04]  /*0130*/  ISETP.GE.U32.AND P2, PT, R6, UR12, PT ;  /* 0x0000000c06007c0c */ /* 0x008fc8000bf46070 */
[----:B------:R-:W-:-:S13]  /*0140*/  ISETP.GE.U32.OR.EX P0, PT, RZ, UR13, P0, P2 ;  /* 0x0000000dff007c0c */ /* 0x000fda0008706520 */
[----:B------:R-:W-:Y:S05]  /*0150*/  @P0 EXIT ;  /* 0x000000000000094d */ /* 0x000fea0003800000 */
[----:B------:R-:W-:Y:S01]  /*0160*/  HFMA2 R5, -RZ, RZ, 0, 0 ;  /* 0x00000000ff057431 */ /* 0x000fe200000001ff */
[----:B------:R-:W-:Y:S01]  /*0170*/  ISETP.NE.AND P0, PT, R6, RZ, PT ;  /* 0x000000ff0600720c */ /* 0x000fe20003f05270 */
[----:B------:R-:W0:Y:S01]  /*0180*/  LDCU.64 UR6, c[0x0][0x388] ;  /* 0x00007100ff0677ac */ /* 0x000e220008000a00 */
[----:B------:R-:W-:Y:S02]  /*0190*/  ISETP.NE.AND P2, PT, R4, RZ, PT ;  /* 0x000000ff0400720c */ /* 0x000fe40003f45270 */
[----:B------:R-:W-:Y:S01]  /*01a0*/  MOV R7, RZ ;  /* 0x000000ff00077202 */ /* 0x000fe20000000f00 */
[----:B------:R-:W1:Y:S01]  /*01b0*/  LDCU.64 UR4, c[0x0][0x358] ;  /* 0x00006b00ff0477ac */ /* 0x000e620008000a00 */
[----:B------:R-:W-:-:S04]  /*01c0*/  IMAD.WIDE.U32 R2, R6, UR10, R4 ;  /* 0x0000000a06027c25 */ /* 0x000fc8000f8e0004 */
[----:B------:R-:W-:-:S03]  /*01d0*/  IMAD R3, R6, UR11, R3 ;  /* 0x0000000b06037c24 */ /* 0x000fc6000f8e0203 */
[----:B------:R-:W-:Y:S01]  /*01e0*/  @P0 IADD3 R10, P1, PT, RZ, -UR10, RZ ;  /* 0x8000000aff0a0c10 */ /* 0x000fe2000ff3e0ff */
[----:B------:R-:W-:-:S04]  /*01f0*/  IMAD.WIDE.U32 R6, R2, UR8, R6 ;  /* 0x0000000802067c25 */ /* 0x000fc8000f8e0006 */
[----:B------:R-:W-:Y:S02]  /*0200*/  IMAD R3, R3, UR8, RZ ;  /* 0x0000000803037c24 */ /* 0x000fe4000f8e02ff */
[----:B------:R-:W-:Y:S01]  /*0210*/  @P0 IMAD.X R5, RZ, RZ, ~UR11, P1 ;  /* 0x8000000bff050e24 */ /* 0x000fe200088e06ff */
[----:B------:R-:W-:Y:S01]  /*0220*/  ISETP.NE.AND P1, PT, R0, RZ, PT ;  /* 0x000000ff0000720c */ /* 0x000fe20003f25270 */
[----:B------:R-:W-:Y:S01]  /*0230*/  IMAD R3, R2, UR9, R3 ;  /* 0x0000000902037c24 */ /* 0x000fe2000f8e0203 */
[C---:B------:R-:W-:Y:S01]  /*0240*/  @P2 IADD3 R0, P4, PT, R6.reuse, -UR8, RZ ;  /* 0x8000000806002c10 */ /* 0x040fe2000ff9e0ff */
[----:B------:R-:W-:Y:S02]  /*0250*/  IMAD.SHL.U32 R2, R6, 0x4, RZ ;  /* 0x0000000406027824 */ /* 0x000fe400078e00ff */
[----:B------:R-:W-:Y:S01]  /*0260*/  @P0 IMAD R5, R5, UR8, RZ ;  /* 0x0000000805050c24 */ /* 0x000fe2000f8e02ff */
[----:B------:R-:W-:Y:S02]  /*0270*/  IADD3 R7, PT, PT, R7, R3, RZ ;  /* 0x0000000307077210 */ /* 0x000fe40007ffe0ff */
[----:B0-----:R-:W-:-:S02]  /*0280*/  @P2 LEA R8, P3, R0, UR6, 0x2 ;  /* 0x0000000600082c11 */ /* 0x001fc4000f8610ff */
[----:B------:R-:W-:Y:S02]  /*0290*/  @P2 IADD3.X R3, PT, PT, R7, ~UR9, RZ, P4, !PT ;  /* 0x8000000907032c10 */ /* 0x000fe4000a7fe4ff */
[----:B------:R-:W-:Y:S02]  /*02a0*/  IADD3 R4, P4, PT, R2, UR6, RZ ;  /* 0x0000000602047c10 */ /* 0x000fe4000ff9e0ff */
[--C-:B------:R-:W-:Y:S01]  /*02b0*/  SHF.L.U64.HI R12, R6, 0x2, R7.reuse ;  /* 0x00000002060c7819 */ /* 0x100fe20000010207 */
[----:B------:R-:W-:Y:S01]  /*02c0*/  @P0 IMAD.WIDE.U32 R6, R10, UR8, R6 ;  /* 0x000000080a060c25 */ /* 0x000fe2000f8e0006 */
[----:B------:R-:W-:Y:S01]  /*02d0*/  @P2 LEA.HI.X R9, R0, UR7, R3, 0x2, P3 ;  /* 0x0000000700092c11 */ /* 0x000fe200098f1403 */
[----:B------:R-:W0:Y:S02]  /*02e0*/  LDCU UR8, c[0x0][0x398] ;  /* 0x00007300ff0877ac */ /* 0x000e240008000800 */
[----:B------:R-:W-:Y:S01]  /*02f0*/  @P0 IMAD R3, R10, UR9, R5 ;  /* 0x000000090a030c24 */ /* 0x000fe2000f8e0205 */
[----:B------:R-:W-:Y:S01]  /*0300*/  IADD3.X R5, PT, PT, R12, UR7, RZ, P4, !PT ;  /* 0x000000070c057c10 */ /* 0x000fe2000a7fe4ff */
[----:B------:R-:W2:Y:S01]  /*0310*/  LDCU UR9, c[0x0][0x3b8] ;  /* 0x00007700ff0977ac */ /* 0x000ea20008000800 */
[----:B------:R-:W-:Y:S01]  /*0320*/  @P0 LEA R10, P3, R6, UR6, 0x2 ;  /* 0x00000006060a0c11 */ /* 0x000fe2000f8610ff */
[----:B-1----:R-:W3:Y:S01]  /*0330*/  @P2 LDG.E R9, desc[UR4][R8.64] ;  /* 0x0000000408092981 */ /* 0x002ee2000c1e1900 */
[----:B------:R-:W-:-:S03]  /*0340*/  @P0 IADD3 R3, PT, PT, R7, R3, RZ ;  /* 0x0000000307030210 */ /* 0x000fc60007ffe0ff */
[----:B------:R-:W3:Y:S01]  /*0350*/  LDG.E R0, desc[UR4][R4.64] ;  /* 0x0000000404007981 */ /* 0x000ee2000c1e1900 */
[----:B------:R-:W-:Y:S01]  /*0360*/  @P0 LEA.HI.X R11, R6, UR7, R3, 0x2, P3 ;  /* 0x00000007060b0c11 */ /* 0x000fe200098f1403 */
[----:B------:R-:W1:Y:S02]  /*0370*/  LDCU.64 UR6, c[0x0][0x390] ;  /* 0x00007200ff0677ac */ /* 0x000e640008000a00 */
[----:B------:R4:W5:Y:S04]  /*0380*/  @P1 LDG.E R7, desc[UR4][R4.64+-0x4] ;  /* 0xfffffc0404071981 */ /* 0x000968000c1e1900 */
[----:B------:R-:W2:Y:S01]  /*0390*/  @P0 LDG.E R11, desc[UR4][R10.64] ;  /* 0x000000040a0b0981 */ /* 0x000ea2000c1e1900 */
[----:B------:R-:W-:Y:S02]  /*03a0*/  HFMA2 R6, -RZ, RZ, 0, 0 ;  /* 0x00000000ff067431 */ /* 0x000fe400000001ff */
[----:B------:R-:W-:Y:S01]  /*03b0*/  IMAD.MOV.U32 R3, RZ, RZ, RZ ;  /* 0x000000ffff037224 */ /* 0x000fe200078e00ff */
[----:B------:R-:W-:Y:S01]  /*03c0*/  BSSY.RECONVERGENT B0, `(.L_x_35) ;  /* 0x0000018000007945 */ /* 0x000fe20003800200 */
[----:B----4-:R-:W-:Y:S01]  /*03d0*/  MOV R4, RZ ;  /* 0x000000ff00047202 */ /* 0x010fe20000000f00 */
[C---:B---3--:R-:W-:Y:S01]  /*03e0*/  @P2 FADD R6, R0.reuse, -R9 ;  /* 0x8000000900062221 */ /* 0x048fe20000000000 */
[----:B-----5:R-:W-:-:S03]  /*03f0*/  @P1 FADD R3, R0, -R7 ;  /* 0x8000000700031221 */ /* 0x020fc60000000000 */
[----:B-1----:R-:W-:Y:S01]  /*0400*/  FMUL R7, R6, UR7 ;  /* 0x0000000706077c20 */ /* 0x002fe20008400000 */
[----:B--2---:R-:W-:-:S03]  /*0410*/  @P0 FADD R4, R0, -R11 ;  /* 0x8000000b00040221 */ /* 0x004fc60000000000 */
[----:B------:R-:W-:Y:S01]  /*0420*/  FMUL R7, R7, R6 ;  /* 0x0000000607077220 */ /* 0x000fe20000400000 */
[----:B------:R-:W-:Y:S01]  /*0430*/  FMUL R6, R3, UR6 ;  /* 0x0000000603067c20 */ /* 0x000fe20008400000 */
[----:B0-----:R-:W-:-:S03]  /*0440*/  FMUL R0, R4, UR8 ;  /* 0x0000000804007c20 */ /* 0x001fc60008400000 */
[----:B------:R-:W-:-:S04]  /*0450*/  FFMA R7, R6, R3, R7 ;  /* 0x0000000306077223 */ /* 0x000fc80000000007 */
[----:B------:R-:W-:-:S04]  /*0460*/  FFMA R0, R0, R4, R7 ;  /* 0x0000000400007223 */ /* 0x000fc80000000007 */
[----:B------:R-:W-:-:S04]  /*0470*/  FADD R0, R0, UR9 ;  /* 0x0000000900007e21 */ /* 0x000fc80008000000 */
[----:B------:R0:W1:Y:S01]  /*0480*/  MUFU.RSQ R3, R0 ;  /* 0x0000000000037308 */ /* 0x0000620000001400 */
[----:B------:R-:W-:-:S04]  /*0490*/  IADD3 R4, PT, PT, R0, -0xd000000, RZ ;  /* 0xf300000000047810 */ /* 0x000fc80007ffe0ff */
[----:B------:R-:W-:-:S13]  /*04a0*/  ISETP.GT.U32.AND P0, PT, R4, 0x727fffff, PT ;  /* 0x727fffff0400780c */ /* 0x000fda0003f04070 */
[----:B01----:R-:W-:Y:S05]  /*04b0*/  @!P0 BRA `(.L_x_36) ;  /* 0x0000000000108947 */ /* 0x003fea0003800000 */
[----:B------:R-:W-:-:S07]  /*04c0*/  MOV R8, 0x4e0 ;  /* 0x000004e000087802 */ /* 0x000fce0000000f00 */
[----:B------:R-:W-:Y:S05]  /*04d0*/  CALL.REL.NOINC `($__internal_2_$__cuda_sm20_sqrt_rn_f32_slowpath) ;  /* 0x0000000000307944 */ /* 0x000fea0003c00000 */
[----:B------:R-:W-:Y:S01]  /*04e0*/  IMAD.MOV.U32 R5, RZ, RZ, R3 ;  /* 0x000000ffff057224 */ /* 0x000fe200078e0003 */
[----:B------:R-:W-:Y:S06]  /*04f0*/  BRA `(.L_x_37) ;  /* 0x0000000000107947 */ /* 0x000fec0003800000 */
.L_x_36:
[----:B------:R-:W-:Y:S01]  /*0500*/  FMUL.FTZ R5, R0, R3 ;  /* 0x0000000300057220 */ /* 0x000fe20000410000 */
[----:B------:R-:W-:-:S03]  /*0510*/  FMUL.FTZ R3, R3, 0.5 ;  /* 0x3f00000003037820 */ /* 0x000fc60000410000 */
[----:B------:R-:W-:-:S04]  /*0520*/  FFMA R0, -R5, R5, R0 ;  /* 0x0000000505007223 */ /* 0x000fc80000000100 */
[----:B------:R-:W-:-:S07]  /*0530*/  FFMA R5, R0, R3, R5 ;  /* 0x0000000300057223 */ /* 0x000fce0000000005 */
.L_x_37:
[----:B------:R-:W-:Y:S05]  /*0540*/  BSYNC.RECONVERGENT B0 ;  /* 0x0000000000007941 */ /* 0x000fea0003800200 */
.L_x_35:
[----:B------:R-:W0:Y:S02]  /*0550*/  LDCU.64 UR6, c[0x0][0x380] ;  /* 0x00007000ff0677ac */ /* 0x000e240008000a00 */
[----:B0-----:R-:W-:-:S04]  /*0560*/  IADD3 R2, P0, PT, R2, UR6, RZ ;  /* 0x0000000602027c10 */ /* 0x001fc8000ff1e0ff */
[----:B------:R-:W-:-:S05]  /*0570*/  IADD3.X R3, PT, PT, R12, UR7, RZ, P0, !PT ;  /* 0x000000070c037c10 */ /* 0x000fca00087fe4ff */
[----:B------:R-:W-:Y:S01]  /*0580*/  STG.E desc[UR4][R2.64], R5 ;  /* 0x0000000502007986 */ /* 0x000fe2000c101904 */
[----:B------:R-:W-:Y:S05]  /*0590*/  EXIT ;  /* 0x000000000000794d */ /* 0x000fea0003800000 */
        .weak           $__internal_2_$__cuda_sm20_sqrt_rn_f32_slowpath
        .type           $__internal_2_$__cuda_sm20_sqrt_rn_f32_slowpath,@function
        .size           $__internal_2_$__cuda_sm20_sqrt_rn_f32_slowpath,(.L_x_42 - $__internal_2_$__cuda_sm20_sqrt_rn_f32_slowpath)
$__internal_2_$__cuda_sm20_sqrt_rn_f32_slowpath:
[----:B------:R-:W-:-:S13]  /*05a0*/  LOP3.LUT P0, RZ, R0, 0x7fffffff, RZ, 0xc0, !PT ;  /* 0x7fffffff00ff7812 */ /* 0x000fda000780c0ff */
[----:B------:R-:W-:Y:S01]  /*05b0*/  @!P0 MOV R3, R0 ;  /* 0x0000000000038202 */ /* 0x000fe20000000f00 */
[----:B------:R-:W-:Y:S06]  /*05c0*/  @!P0 BRA `(.L_x_38) ;  /* 0x0000000000408947 */ /* 0x000fec0003800000 */
[----:B------:R-:W-:-:S13]  /*05d0*/  FSETP.GEU.FTZ.AND P0, PT, R0, RZ, PT ;  /* 0x000000ff0000720b */ /* 0x000fda0003f1e000 */
[----:B------:R-:W-:Y:S01]  /*05e0*/  @!P0 MOV R3, 0x7fffffff ;  /* 0x7fffffff00038802 */ /* 0x000fe20000000f00 */
[----:B------:R-:W-:Y:S06]  /*05f0*/  @!P0 BRA `(.L_x_38) ;  /* 0x0000000000348947 */ /* 0x000fec0003800000 */
[----:B------:R-:W-:-:S13]  /*0600*/  FSETP.GTU.FTZ.AND P0, PT, |R0|, +INF , PT ;  /* 0x7f8000000000780b */ /* 0x000fda0003f1c200 */
[----:B------:R-:W-:Y:S01]  /*0610*/  @P0 FADD.FTZ R3, R0, 1 ;  /* 0x3f80000000030421 */ /* 0x000fe20000010000 */
[----:B------:R-:W-:Y:S06]  /*0620*/  @P0 BRA `(.L_x_38) ;  /* 0x0000000000280947 */ /* 0x000fec0003800000 */
[----:B------:R-:W-:-:S13]  /*0630*/  FSETP.NEU.FTZ.AND P0, PT, |R0|, +INF , PT ;  /* 0x7f8000000000780b */ /* 0x000fda0003f1d200 */
[----:B------:R-:W-:-:S04]  /*0640*/  @P0 FFMA R4, R0, 1.84467440737095516160e+19, RZ ;  /* 0x5f80000000040823 */ /* 0x000fc800000000ff */
[----:B------:R-:W0:Y:S02]  /*0650*/  @P0 MUFU.RSQ R3, R4 ;  /* 0x0000000400030308 */ /* 0x000e240000001400 */
[----:B0-----:R-:W-:Y:S01]  /*0660*/  @P0 FMUL.FTZ R5, R4, R3 ;  /* 0x0000000304050220 */ /* 0x001fe20000410000 */
[----:B------:R-:W-:Y:S01]  /*0670*/  @P0 FMUL.FTZ R7, R3, 0.5 ;  /* 0x3f00000003070820 */ /* 0x000fe20000410000 */
[----:B------:R-:W-:Y:S02]  /*0680*/  @!P0 IMAD.MOV.U32 R3, RZ, RZ, R0 ;  /* 0x000000ffff038224 */ /* 0x000fe400078e0000 */
[----:B------:R-:W-:-:S04]  /*0690*/  @P0 FADD.FTZ R6, -R5, -RZ ;  /* 0x800000ff05060221 */ /* 0x000fc80000010100 */
[----:B------:R-:W-:-:S04]  /*06a0*/  @P0 FFMA R6, R5, R6, R4 ;  /* 0x0000000605060223 */ /* 0x000fc80000000004 */
[----:B------:R-:W-:-:S04]  /*06b0*/  @P0 FFMA R6, R6, R7, R5 ;  /* 0x0000000706060223 */ /* 0x000fc80000000005 */
[----:B------:R-:W-:-:S07]  /*06c0*/  @P0 FMUL.FTZ R3, R6, 2.3283064365386962891e-10 ;  /* 0x2f80000006030820 */ /* 0x000fce0000410000 */
.L_x_38:
[----:B------:R-:W-:Y:S01]  /*06d0*/  HFMA2 R5, -RZ, RZ, 0, 0 ;  /* 0x00000000ff057431 */ /* 0x000fe200000001ff */
[----:B------:R-:W-:-:S04]  /*06e0*/  MOV R4, R8 ;  /* 0x0000000800047202 */ /* 0x000fc80000000f00 */
[----:B------:R-:W-:Y:S05]  /*06f0*/  RET.REL.NODEC R4 `(_Z17Variation3DKernelPfPKffffmmmf) ;  /* 0xfffffff804407950 */ /* 0x000fea0003c3ffff */
.L_x_39:
        /* <DEDUP_REMOVED lines=16> */
.L_x_42:


//--------------------- .nv.shared.reserved.0     --------------------------
	.section	.nv.shared.reserved.0,"aw",@nobits
	.weak		__nv_reservedSMEM_offset_0_alias
	.size		__nv_reservedSMEM_offset_0_alias, 0, 64
	.other		__nv_reservedSMEM_offset_0_alias,@"STO_CUDA_RESERVED_SHARED STV_DEFAULT"
__nv_reservedSMEM_offset_0_alias:
	.zero		0
	.zero		64


//--------------------- .nv.constant0._Z13TVSQS3DKernelPfS_PKfS1_fffmmm --------------------------
	.section	.nv.constant0._Z13TVSQS3DKernelPfS_PKfS1_fffmmm,"a",@progbits
	.sectionflags	@""
	.align	4
.nv.constant0._Z13TVSQS3DKernelPfS_PKfS1_fffmmm:
	.zero		968


//--------------------- .nv.constant0._Z17Variation3DKernelPfPKffffmmmf --------------------------
	.section	.nv.constant0._Z17Variation3DKernelPfPKffffmmmf,"a",@progbits
	.sectionflags	@""
	.align	4
.nv.constant0._Z17Variation3DKernelPfPKffffmmmf:
	.zero		956


//--------------------- SYMBOLS --------------------------

	.type		.nv.reservedSmem.offset0,@object
	.size		.nv.reservedSmem.offset0,0x4
